// auto-generated by cutlass_sweep.conv — config: {"arch": "sm_100", "cluster_m": 1, "cluster_n": 1, "conv_kind": "fprop", "dtype": "e4m3", "ndim": 3, "tile_k": 64, "tile_m": 64, "tile_n": 64}
#include "cutlass/cutlass.h"
#include "cute/tensor.hpp"
#include "cutlass/kernel_hardware_info.hpp"
#include "cutlass/conv/convolution.h"
#include "cutlass/conv/dispatch_policy.hpp"
#include "cutlass/conv/collective/collective_builder.hpp"
#include "cutlass/conv/kernel/conv_universal.hpp"
#include "cutlass/conv/device/conv_universal_adapter.hpp"
#include "cutlass/epilogue/collective/collective_builder.hpp"

using namespace cute;
using Elem = cutlass::float_e4m3_t;
using Acc  = float;
using LayoutAB = cutlass::layout::TensorNDHWC;
using LayoutC  = cutlass::layout::TensorNDHWC;
constexpr auto ConvOp = cutlass::conv::Operator::kFprop;
using TileShape    = Shape<_64, _64, Shape<_64>>;
using ClusterShape = Shape<_1, _1, _1>;

using CollectiveEpilogue = typename cutlass::epilogue::collective::CollectiveBuilder<
    cutlass::arch::Sm100, cutlass::arch::OpClassTensorOp,
    TileShape, ClusterShape,
    cutlass::epilogue::collective::EpilogueTileAuto,
    Acc, Acc,
    Elem, LayoutC, 128 / cutlass::sizeof_bits<Elem>::value,
    Elem, LayoutC, 128 / cutlass::sizeof_bits<Elem>::value,
    cutlass::epilogue::collective::EpilogueScheduleAuto
  >::CollectiveOp;

using CollectiveMainloop = typename cutlass::conv::collective::CollectiveBuilder<
    cutlass::arch::Sm100, cutlass::arch::OpClassTensorOp, ConvOp,
    Elem, LayoutAB, 128 / cutlass::sizeof_bits<Elem>::value,
    Elem, LayoutAB, 128 / cutlass::sizeof_bits<Elem>::value,
    Acc,
    TileShape, ClusterShape,
    cutlass::conv::collective::StageCountAutoCarveout<
        static_cast<int>(sizeof(typename CollectiveEpilogue::SharedStorage))>,
    cutlass::conv::collective::KernelScheduleAuto
  >::CollectiveOp;

using ProblemShape = cutlass::conv::ConvProblemShape<
    ConvOp, CollectiveMainloop::DispatchPolicy::NumSpatialDimensions>;
using ConvKernel = cutlass::conv::kernel::ConvUniversal<
    ProblemShape, CollectiveMainloop, CollectiveEpilogue>;
using Conv = cutlass::conv::device::ConvUniversalAdapter<ConvKernel>;

auto* _anchor = &cutlass::device_kernel<ConvKernel>;


// ===== COMPILED SASS (sm_100a) =====

	.target	sm_100a

	.elftype	@"ET_EXEC"


//--------------------- .note.nv.tkinfo           --------------------------
	.section	.note.nv.tkinfo,"",@"SHT_NOTE"
	.sectionflags	@"SHF_NOTE_NV_TKINFO"
	.tkinfo
        /*0018*/ 	.word	0x00000002
        /*0030*/ 	.string	""
        /*0030*/ 	.string	"ptxas"
        /*0030*/ 	.string	"Cuda compilation tools, release 13.0, V13.0.88"
        /*0030*/ 	.string	"Build cuda_13.0.r13.0/compiler.36424714_0"
        /*0030*/ 	.string	"-arch sm_100a -m 64 "



//--------------------- .note.nv.cuinfo           --------------------------
	.section	.note.nv.cuinfo,"",@"SHT_NOTE"
	.sectionflags	@"SHF_NOTE_NV_CUINFO"
        /*0018*/ 	.short	0x0002
        /*001a*/ 	.short	0x0064
        /*001c*/ 	.short	0x0082
	.zero		2


//--------------------- .nv.info                  --------------------------
	.section	.nv.info,"",@"SHT_CUDA_INFO"
	.align	4


	//----- nvinfo : EIATTR_REGCOUNT
	.align		4
        /*0000*/ 	.byte	0x04, 0x2f
        /*0002*/ 	.short	(.L_19 - .L_18)
	.align		4
.L_18:
        /*0004*/ 	.word	index@(_ZN7cutlass13device_kernelINS_4conv6kernel13ConvUniversalINS1_16ConvProblemShapeILNS1_8OperatorE0ELi3EEENS1_10collective14CollectiveConvINS1_47MainloopSm100TmaUmmaWarpSpecializedImplicitGemmILS5_0ELi27ELi3ELi1ELi2EN4cute5tupleIJNSA_1CILi1EEESD_SD_EEEEENSB_IJNSC_ILi64EEESG_NSB_IJSG_EEEEEENS_12float_e4m3_tESJ_NSA_8TiledMMAINSA_8MMA_AtomIJNSA_10MMA_TraitsINSA_19SM100_MMA_F8F6F4_SSEJSJ_SJ_fSG_SG_NSA_17integral_constantINSA_4UMMA5MajorELSQ_0EEESR_NSO_INSP_7ScaleInELSS_0EEEST_EEEEEENSA_6LayoutISE_NSB_IJNSC_ILi0EEESX_SX_EEEEENSB_IJNSA_10UnderscoreES10_S10_EEEEENS7_6detail27Sm100ImplicitGemmTileTraitsINSA_20SM90_TMA_LOAD_IM2COLENSA_14ComposedLayoutINSA_7SwizzleILi2ELi4ELi3EEENSA_18smem_ptr_flag_bitsILi8EEENSW_INSB_IJNSC_ILi8EEESG_EEENSB_IJSG_SD_EEEEEEEvEENS14_INSA_13SM90_TMA_LOADES1F_vEEEENS_8epilogue10collective18CollectiveEpilogueINS1K_23Sm100TmaWarpSpecializedILi1ELi1ELi32ELb0ELb0EEEJSI_NSB_IJNSW_ISG_SD_EES1P_EEESJ_NSB_IJNSB_IJllllEEESD_SX_EEESJ_S1S_NS1K_6fusion15FusionCallbacksIS1O_NS1T_17LinearCombinationISJ_fSJ_fLNS_15FloatRoundStyleE2EEESI_S1Q_JEEENSA_5SM1004TMEM4LOAD26SM100_TMEM_LOAD_16dp32b32xES15_S1F_NSA_39AutoVectorizingCopyWithAssumedAlignmentILi128EEENSA_21SM90_TMA_STORE_IM2COLES1F_S24_S24_EEEvvEEEEvNT_6ParamsE)
        /*0008*/ 	.word	0x00000056


	//----- nvinfo : EIATTR_FRAME_SIZE
	.align		4
.L_19:
        /*000c*/ 	.byte	0x04, 0x11
        /*000e*/ 	.short	(.L_21 - .L_20)
	.align		4
.L_20:
        /*0010*/ 	.word	index@($__internal_2_$__cuda_sm10x_tcgen05_guardrail_trap_unallocated_columns_being_dealloced)
        /*0014*/ 	.word	0x00000008


	//----- nvinfo : EIATTR_FRAME_SIZE
	.align		4
.L_21:
        /*0018*/ 	.byte	0x04, 0x11
        /*001a*/ 	.short	(.L_23 - .L_22)
	.align		4
.L_22:
        /*001c*/ 	.word	index@($__internal_1_$__cuda_sm10x_tcgen05_guardrail_trap_phase_invalid_during_alloc)
        /*0020*/ 	.word	0x00000008


	//----- nvinfo : EIATTR_FRAME_SIZE
	.align		4
.L_23:
        /*0024*/ 	.byte	0x04, 0x11
        /*0026*/ 	.short	(.L_25 - .L_24)
	.align		4
.L_24:
        /*0028*/ 	.word	index@($__internal_0_$__cuda_sm10x_tcgen05_guardrail_trap_col_being_dealloced_not_returned_by_alloc)
        /*002c*/ 	.word	0x00000008


	//----- nvinfo : EIATTR_FRAME_SIZE
	.align		4
.L_25:
        /*0030*/ 	.byte	0x04, 0x11
        /*0032*/ 	.short	(.L_27 - .L_26)
	.align		4
.L_26:
        /*0034*/ 	.word	index@(_ZN7cutlass13device_kernelINS_4conv6kernel13ConvUniversalINS1_16ConvProblemShapeILNS1_8OperatorE0ELi3EEENS1_10collective14CollectiveConvINS1_47MainloopSm100TmaUmmaWarpSpecializedImplicitGemmILS5_0ELi27ELi3ELi1ELi2EN4cute5tupleIJNSA_1CILi1EEESD_SD_EEEEENSB_IJNSC_ILi64EEESG_NSB_IJSG_EEEEEENS_12float_e4m3_tESJ_NSA_8TiledMMAINSA_8MMA_AtomIJNSA_10MMA_TraitsINSA_19SM100_MMA_F8F6F4_SSEJSJ_SJ_fSG_SG_NSA_17integral_constantINSA_4UMMA5MajorELSQ_0EEESR_NSO_INSP_7ScaleInELSS_0EEEST_EEEEEENSA_6LayoutISE_NSB_IJNSC_ILi0EEESX_SX_EEEEENSB_IJNSA_10UnderscoreES10_S10_EEEEENS7_6detail27Sm100ImplicitGemmTileTraitsINSA_20SM90_TMA_LOAD_IM2COLENSA_14ComposedLayoutINSA_7SwizzleILi2ELi4ELi3EEENSA_18smem_ptr_flag_bitsILi8EEENSW_INSB_IJNSC_ILi8EEESG_EEENSB_IJSG_SD_EEEEEEEvEENS14_INSA_13SM90_TMA_LOADES1F_vEEEENS_8epilogue10collective18CollectiveEpilogueINS1K_23Sm100TmaWarpSpecializedILi1ELi1ELi32ELb0ELb0EEEJSI_NSB_IJNSW_ISG_SD_EES1P_EEESJ_NSB_IJNSB_IJllllEEESD_SX_EEESJ_S1S_NS1K_6fusion15FusionCallbacksIS1O_NS1T_17LinearCombinationISJ_fSJ_fLNS_15FloatRoundStyleE2EEESI_S1Q_JEEENSA_5SM1004TMEM4LOAD26SM100_TMEM_LOAD_16dp32b32xES15_S1F_NSA_39AutoVectorizingCopyWithAssumedAlignmentILi128EEENSA_21SM90_TMA_STORE_IM2COLES1F_S24_S24_EEEvvEEEEvNT_6ParamsE)
        /*0038*/ 	.word	0x00000008


	//----- nvinfo : EIATTR_MIN_STACK_SIZE
	.align		4
.L_27:
        /*003c*/ 	.byte	0x04, 0x12
        /*003e*/ 	.short	(.L_29 - .L_28)
	.align		4
.L_28:
        /*0040*/ 	.word	index@(_ZN7cutlass13device_kernelINS_4conv6kernel13ConvUniversalINS1_16ConvProblemShapeILNS1_8OperatorE0ELi3EEENS1_10collective14CollectiveConvINS1_47MainloopSm100TmaUmmaWarpSpecializedImplicitGemmILS5_0ELi27ELi3ELi1ELi2EN4cute5tupleIJNSA_1CILi1EEESD_SD_EEEEENSB_IJNSC_ILi64EEESG_NSB_IJSG_EEEEEENS_12float_e4m3_tESJ_NSA_8TiledMMAINSA_8MMA_AtomIJNSA_10MMA_TraitsINSA_19SM100_MMA_F8F6F4_SSEJSJ_SJ_fSG_SG_NSA_17integral_constantINSA_4UMMA5MajorELSQ_0EEESR_NSO_INSP_7ScaleInELSS_0EEEST_EEEEEENSA_6LayoutISE_NSB_IJNSC_ILi0EEESX_SX_EEEEENSB_IJNSA_10UnderscoreES10_S10_EEEEENS7_6detail27Sm100ImplicitGemmTileTraitsINSA_20SM90_TMA_LOAD_IM2COLENSA_14ComposedLayoutINSA_7SwizzleILi2ELi4ELi3EEENSA_18smem_ptr_flag_bitsILi8EEENSW_INSB_IJNSC_ILi8EEESG_EEENSB_IJSG_SD_EEEEEEEvEENS14_INSA_13SM90_TMA_LOADES1F_vEEEENS_8epilogue10collective18CollectiveEpilogueINS1K_23Sm100TmaWarpSpecializedILi1ELi1ELi32ELb0ELb0EEEJSI_NSB_IJNSW_ISG_SD_EES1P_EEESJ_NSB_IJNSB_IJllllEEESD_SX_EEESJ_S1S_NS1K_6fusion15FusionCallbacksIS1O_NS1T_17LinearCombinationISJ_fSJ_fLNS_15FloatRoundStyleE2EEESI_S1Q_JEEENSA_5SM1004TMEM4LOAD26SM100_TMEM_LOAD_16dp32b32xES15_S1F_NSA_39AutoVectorizingCopyWithAssumedAlignmentILi128EEENSA_21SM90_TMA_STORE_IM2COLES1F_S24_S24_EEEvvEEEEvNT_6ParamsE)
        /*0044*/ 	.word	0x00000008
.L_29:


//--------------------- .nv.compat                --------------------------
	.section	.nv.compat,"",@"SHT_CUDA_COMPAT_INFO"
	.align	4
        /*0000*/ 	.byte	0x02, 0x09, 0x01, 0x00, 0x02, 0x02, 0x02, 0x00, 0x02, 0x05, 0x05, 0x00, 0x03, 0x07, 0x01, 0x01
        /*0010*/ 	.byte	0x02, 0x03, 0x01, 0x00, 0x02, 0x06, 0x01, 0x00, 0x04, 0x0b, 0x08, 0x00, 0x09, 0x00, 0x00, 0x00
        /*0020*/ 	.byte	0x00, 0x00, 0x00, 0x00


//--------------------- .nv.info._ZN7cutlass13device_kernelINS_4conv6kernel13ConvUniversalINS1_16ConvProblemShapeILNS1_8OperatorE0ELi3EEENS1_10collective14CollectiveConvINS1_47MainloopSm100TmaUmmaWarpSpecializedImplicitGemmILS5_0ELi27ELi3ELi1ELi2EN4cute5tupleIJNSA_1CILi1EEESD_SD_EEEEENSB_IJNSC_ILi64EEESG_NSB_IJSG_EEEEEENS_12float_e4m3_tESJ_NSA_8TiledMMAINSA_8MMA_AtomIJNSA_10MMA_TraitsINSA_19SM100_MMA_F8F6F4_SSEJSJ_SJ_fSG_SG_NSA_17integral_constantINSA_4UMMA5MajorELSQ_0EEESR_NSO_INSP_7ScaleInELSS_0EEEST_EEEEEENSA_6LayoutISE_NSB_IJNSC_ILi0EEESX_SX_EEEEENSB_IJNSA_10UnderscoreES10_S10_EEEEENS7_6detail27Sm100ImplicitGemmTileTraitsINSA_20SM90_TMA_LOAD_IM2COLENSA_14ComposedLayoutINSA_7SwizzleILi2ELi4ELi3EEENSA_18smem_ptr_flag_bitsILi8EEENSW_INSB_IJNSC_ILi8EEESG_EEENSB_IJSG_SD_EEEEEEEvEENS14_INSA_13SM90_TMA_LOADES1F_vEEEENS_8epilogue10collective18CollectiveEpilogueINS1K_23Sm100TmaWarpSpecializedILi1ELi1ELi32ELb0ELb0EEEJSI_NSB_IJNSW_ISG_SD_EES1P_EEESJ_NSB_IJNSB_IJllllEEESD_SX_EEESJ_S1S_NS1K_6fusion15FusionCallbacksIS1O_NS1T_17LinearCombinationISJ_fSJ_fLNS_15FloatRoundStyleE2EEESI_S1Q_JEEENSA_5SM1004TMEM4LOAD26SM100_TMEM_LOAD_16dp32b32xES15_S1F_NSA_39AutoVectorizingCopyWithAssumedAlignmentILi128EEENSA_21SM90_TMA_STORE_IM2COLES1F_S24_S24_EEEvvEEEEvNT_6ParamsE --------------------------
	.section	.nv.info._ZN7cutlass13device_kernelINS_4conv6kernel13ConvUniversalINS1_16ConvProblemShapeILNS1_8OperatorE0ELi3EEENS1_10collective14CollectiveConvINS1_47MainloopSm100TmaUmmaWarpSpecializedImplicitGemmILS5_0ELi27ELi3ELi1ELi2EN4cute5tupleIJNSA_1CILi1EEESD_SD_EEEEENSB_IJNSC_ILi64EEESG_NSB_IJSG_EEEEEENS_12float_e4m3_tESJ_NSA_8TiledMMAINSA_8MMA_AtomIJNSA_10MMA_TraitsINSA_19SM100_MMA_F8F6F4_SSEJSJ_SJ_fSG_SG_NSA_17integral_constantINSA_4UMMA5MajorELSQ_0EEESR_NSO_INSP_7ScaleInELSS_0EEEST_EEEEEENSA_6LayoutISE_NSB_IJNSC_ILi0EEESX_SX_EEEEENSB_IJNSA_10UnderscoreES10_S10_EEEEENS7_6detail27Sm100ImplicitGemmTileTraitsINSA_20SM90_TMA_LOAD_IM2COLENSA_14ComposedLayoutINSA_7SwizzleILi2ELi4ELi3EEENSA_18smem_ptr_flag_bitsILi8EEENSW_INSB_IJNSC_ILi8EEESG_EEENSB_IJSG_SD_EEEEEEEvEENS14_INSA_13SM90_TMA_LOADES1F_vEEEENS_8epilogue10collective18CollectiveEpilogueINS1K_23Sm100TmaWarpSpecializedILi1ELi1ELi32ELb0ELb0EEEJSI_NSB_IJNSW_ISG_SD_EES1P_EEESJ_NSB_IJNSB_IJllllEEESD_SX_EEESJ_S1S_NS1K_6fusion15FusionCallbacksIS1O_NS1T_17LinearCombinationISJ_fSJ_fLNS_15FloatRoundStyleE2EEESI_S1Q_JEEENSA_5SM1004TMEM4LOAD26SM100_TMEM_LOAD_16dp32b32xES15_S1F_NSA_39AutoVectorizingCopyWithAssumedAlignmentILi128EEENSA_21SM90_TMA_STORE_IM2COLES1F_S24_S24_EEEvvEEEEvNT_6ParamsE,"",@"SHT_CUDA_INFO"
	.sectionflags	@""
	.align	4


	//----- nvinfo : EIATTR_CUDA_API_VERSION
	.align		4
        /*0000*/ 	.byte	0x04, 0x37
        /*0002*/ 	.short	(.L_31 - .L_30)
.L_30:
        /*0004*/ 	.word	0x00000082


	//----- nvinfo : EIATTR_KPARAM_INFO
	.align		4
.L_31:
        /*0008*/ 	.byte	0x04, 0x17
        /*000a*/ 	.short	(.L_33 - .L_32)
.L_32:
        /*000c*/ 	.word	0x00000000
        /*0010*/ 	.short	0x0000
        /*0012*/ 	.short	0x0000
        /*0014*/ 	.byte	0x00, 0xf0, 0x01, 0x24


	//----- nvinfo : EIATTR_AT_ENTRY_FRAGMENTS
	.align		4
.L_33:
        /*0018*/ 	.byte	0x04, 0x4f
        /*001a*/ 	.short	(.L_35 - .L_34)


	//   ....[0]....
.L_34:
        /*001c*/ 	.word	0x00000006


	//----- nvinfo : EIATTR_RESERVED_SMEM_USED
	.align		4
.L_35:
        /*0020*/ 	.byte	0x01, 0x41
	.zero		2


	//----- nvinfo : EIATTR_SPARSE_MMA_MASK
	.align		4
        /*0024*/ 	.byte	0x03, 0x50
        /*0026*/ 	.short	0x0000


	//----- nvinfo : EIATTR_TCGEN05_1CTA_USED
	.align		4
        /*0028*/ 	.byte	0x01, 0x51
	.zero		2


	//----- nvinfo : EIATTR_MAXREG_COUNT
	.align		4
        /*002c*/ 	.byte	0x03, 0x1b
        /*002e*/ 	.short	0x00ff


	//----- nvinfo : EIATTR_NUM_BARRIERS
	.align		4
        /*0030*/ 	.byte	0x02, 0x4c
        /*0032*/ 	.byte	0x07
	.zero		1


	//----- nvinfo : EIATTR_EXTERNS
	.align		4
        /*0034*/ 	.byte	0x04, 0x0f
        /*0036*/ 	.short	(.L_37 - .L_36)


	//   ....[0]....
	.align		4
.L_36:
        /*0038*/ 	.word	index@(__assertfail)


	//----- nvinfo : EIATTR_MERCURY_ISA_VERSION
	.align		4
.L_37:
        /*003c*/ 	.byte	0x03, 0x5f
        /*003e*/ 	.short	0x0101


	//----- nvinfo : EIATTR_INT_WARP_WIDE_INSTR_OFFSETS
	.align		4
        /*0040*/ 	.byte	0x04, 0x31
        /*0042*/ 	.short	(.L_39 - .L_38)


	//   ....[0]....
.L_38:
        /*0044*/ 	.word	0x00004bb0


	//   ....[1]....
        /*0048*/ 	.word	0x00004bd0


	//   ....[2]....
        /*004c*/ 	.word	0x00004c00


	//   ....[3]....
        /*0050*/ 	.word	0x00005720


	//   ....[4]....
        /*0054*/ 	.word	0x00005990


	//----- nvinfo : EIATTR_COOP_GROUP_MASK_REGIDS
	.align		4
.L_39:
        /*0058*/ 	.byte	0x04, 0x29
        /*005a*/ 	.short	(.L_41 - .L_40)


	//   ....[0]....
.L_40:
        /*005c*/ 	.word	0xffffffff


	//   ....[1]....
        /*0060*/ 	.word	0xffffffff


	//   ....[2]....
        /*0064*/ 	.word	0xffffffff


	//   ....[3]....
        /*0068*/ 	.word	0xffffffff


	//   ....[4]....
        /*006c*/ 	.word	0xffffffff


	//   ....[5]....
        /*0070*/ 	.word	0xffffffff


	//   ....[6]....
        /*0074*/ 	.word	0xffffffff


	//   ....[7]....
        /*0078*/ 	.word	0xffffffff


	//   ....[8]....
        /*007c*/ 	.word	0xffffffff


	//   ....[9]....
        /*0080*/ 	.word	0xffffffff


	//   ....[10]....
        /*0084*/ 	.word	0xffffffff


	//   ....[11]....
        /*0088*/ 	.word	0xffffffff


	//----- nvinfo : EIATTR_COOP_GROUP_INSTR_OFFSETS
	.align		4
.L_41:
        /*008c*/ 	.byte	0x04, 0x28
        /*008e*/ 	.short	(.L_43 - .L_42)


	//   ....[0]....
.L_42:
        /*0090*/ 	.word	0x00000090


	//   ....[1]....
        /*0094*/ 	.word	0x00000520


	//   ....[2]....
        /*0098*/ 	.word	0x000009a0


	//   ....[3]....
        /*009c*/ 	.word	0x00000ae0


	//   ....[4]....
        /*00a0*/ 	.word	0x00000be0


	//   ....[5]....
        /*00a4*/ 	.word	0x00000d30


	//   ....[6]....
        /*00a8*/ 	.word	0x00002530


	//   ....[7]....
        /*00ac*/ 	.word	0x00003ff0


	//   ....[8]....
        /*00b0*/ 	.word	0x00004200


	//   ....[9]....
        /*00b4*/ 	.word	0x00004230


	//   ....[10]....
        /*00b8*/ 	.word	0x00004a90


	//   ....[11]....
        /*00bc*/ 	.word	0x00004cd0


	//----- nvinfo : EIATTR_VRC_CTA_INIT_COUNT
	.align		4
.L_43:
        /*00c0*/ 	.byte	0x02, 0x4a
        /*00c2*/ 	.byte	0x80
	.zero		1


	//----- nvinfo : EIATTR_SYSCALL_OFFSETS
	.align		4
        /*00c4*/ 	.byte	0x04, 0x46
        /*00c6*/ 	.short	(.L_45 - .L_44)


	//   ....[0]....
.L_44:
        /*00c8*/ 	.word	0x000064f0


	//   ....[1]....
        /*00cc*/ 	.word	0x00006630


	//   ....[2]....
        /*00d0*/ 	.word	0x00006d80


	//----- nvinfo : EIATTR_MBARRIER_INSTR_OFFSETS
	.align		4
.L_45:
        /*00d4*/ 	.byte	0x04, 0x39
        /*00d6*/ 	.short	(.L_47 - .L_46)


	//   ....[0]....
.L_46:
        /*00d8*/ 	.word	0x00000620
        /*00dc*/ 	.word	0x000000ff
        /*00e0*/ 	.word	0x00000000
        /*00e4*/ 	.short	0x0100
        /*00e6*/ 	.byte	0x04
	.zero		1


	//   ....[1]....
        /*00e8*/ 	.word	0x00000630
        /*00ec*/ 	.word	0x000000ff
        /*00f0*/ 	.word	0x000000d8
        /*00f4*/ 	.short	0x0100
        /*00f6*/ 	.byte	0x04
	.zero		1


	//   ....[2]....
        /*00f8*/ 	.word	0x00000640
        /*00fc*/ 	.word	0x000000ff
        /*0100*/ 	.word	0x00000008
        /*0104*/ 	.short	0x0100
        /*0106*/ 	.byte	0x04
	.zero		1


	//   ....[3]....
        /*0108*/ 	.word	0x00000650
        /*010c*/ 	.word	0x000000ff
        /*0110*/ 	.word	0x000000e0
        /*0114*/ 	.short	0x0100
        /*0116*/ 	.byte	0x04
	.zero		1


	//   ....[4]....
        /*0118*/ 	.word	0x00000660
        /*011c*/ 	.word	0x000000ff
        /*0120*/ 	.word	0x00000010
        /*0124*/ 	.short	0x0100
        /*0126*/ 	.byte	0x04
	.zero		1


	//   ....[5]....
        /*0128*/ 	.word	0x00000670
        /*012c*/ 	.word	0x000000ff
        /*0130*/ 	.word	0x000000e8
        /*0134*/ 	.short	0x0100
        /*0136*/ 	.byte	0x04
	.zero		1


	//   ....[6]....
        /*0138*/ 	.word	0x00000680
        /*013c*/ 	.word	0x000000ff
        /*0140*/ 	.word	0x00000018
        /*0144*/ 	.short	0x0100
        /*0146*/ 	.byte	0x04
	.zero		1


	//   ....[7]....
        /*0148*/ 	.word	0x00000690
        /*014c*/ 	.word	0x000000ff
        /*0150*/ 	.word	0x000000f0
        /*0154*/ 	.short	0x0100
        /*0156*/ 	.byte	0x04
	.zero		1


	//   ....[8]....
        /*0158*/ 	.word	0x000006a0
        /*015c*/ 	.word	0x000000ff
        /*0160*/ 	.word	0x00000020
        /*0164*/ 	.short	0x0100
        /*0166*/ 	.byte	0x04
	.zero		1


	//   ....[9]....
        /*0168*/ 	.word	0x000006b0
        /*016c*/ 	.word	0x000000ff
        /*0170*/ 	.word	0x000000f8
        /*0174*/ 	.short	0x0100
        /*0176*/ 	.byte	0x04
	.zero		1


	//   ....[10]....
        /*0178*/ 	.word	0x000006c0
        /*017c*/ 	.word	0x000000ff
        /*0180*/ 	.word	0x00000028
        /*0184*/ 	.short	0x0100
        /*0186*/ 	.byte	0x04
	.zero		1


	//   ....[11]....
        /*0188*/ 	.word	0x000006d0
        /*018c*/ 	.word	0x000000ff
        /*0190*/ 	.word	0x00000100
        /*0194*/ 	.short	0x0100
        /*0196*/ 	.byte	0x04
	.zero		1


	//   ....[12]....
        /*0198*/ 	.word	0x000006e0
        /*019c*/ 	.word	0x000000ff
        /*01a0*/ 	.word	0x00000030
        /*01a4*/ 	.short	0x0100
        /*01a6*/ 	.byte	0x04
	.zero		1


	//   ....[13]....
        /*01a8*/ 	.word	0x000006f0
        /*01ac*/ 	.word	0x000000ff
        /*01b0*/ 	.word	0x00000108
        /*01b4*/ 	.short	0x0100
        /*01b6*/ 	.byte	0x04
	.zero		1


	//   ....[14]....
        /*01b8*/ 	.word	0x00000700
        /*01bc*/ 	.word	0x000000ff
        /*01c0*/ 	.word	0x00000038
        /*01c4*/ 	.short	0x0100
        /*01c6*/ 	.byte	0x04
	.zero		1


	//   ....[15]....
        /*01c8*/ 	.word	0x00000710
        /*01cc*/ 	.word	0x000000ff
        /*01d0*/ 	.word	0x00000110
        /*01d4*/ 	.short	0x0100
        /*01d6*/ 	.byte	0x04
	.zero		1


	//   ....[16]....
        /*01d8*/ 	.word	0x00000720
        /*01dc*/ 	.word	0x000000ff
        /*01e0*/ 	.word	0x00000040
        /*01e4*/ 	.short	0x0100
        /*01e6*/ 	.byte	0x04
	.zero		1


	//   ....[17]....
        /*01e8*/ 	.word	0x00000730
        /*01ec*/ 	.word	0x000000ff
        /*01f0*/ 	.word	0x00000118
        /*01f4*/ 	.short	0x0100
        /*01f6*/ 	.byte	0x04
	.zero		1


	//   ....[18]....
        /*01f8*/ 	.word	0x00000740
        /*01fc*/ 	.word	0x000000ff
        /*0200*/ 	.word	0x00000048
        /*0204*/ 	.short	0x0100
        /*0206*/ 	.byte	0x04
	.zero		1


	//   ....[19]....
        /*0208*/ 	.word	0x00000750
        /*020c*/ 	.word	0x000000ff
        /*0210*/ 	.word	0x00000120
        /*0214*/ 	.short	0x0100
        /*0216*/ 	.byte	0x04
	.zero		1


	//   ....[20]....
        /*0218*/ 	.word	0x00000760
        /*021c*/ 	.word	0x000000ff
        /*0220*/ 	.word	0x00000050
        /*0224*/ 	.short	0x0100
        /*0226*/ 	.byte	0x04
	.zero		1


	//   ....[21]....
        /*0228*/ 	.word	0x00000770
        /*022c*/ 	.word	0x000000ff
        /*0230*/ 	.word	0x00000128
        /*0234*/ 	.short	0x0100
        /*0236*/ 	.byte	0x04
	.zero		1


	//   ....[22]....
        /*0238*/ 	.word	0x00000780
        /*023c*/ 	.word	0x000000ff
        /*0240*/ 	.word	0x00000058
        /*0244*/ 	.short	0x0100
        /*0246*/ 	.byte	0x04
	.zero		1


	//   ....[23]....
        /*0248*/ 	.word	0x00000790
        /*024c*/ 	.word	0x000000ff
        /*0250*/ 	.word	0x00000130
        /*0254*/ 	.short	0x0100
        /*0256*/ 	.byte	0x04
	.zero		1


	//   ....[24]....
        /*0258*/ 	.word	0x000007a0
        /*025c*/ 	.word	0x000000ff
        /*0260*/ 	.word	0x00000060
        /*0264*/ 	.short	0x0100
        /*0266*/ 	.byte	0x04
	.zero		1


	//   ....[25]....
        /*0268*/ 	.word	0x000007b0
        /*026c*/ 	.word	0x000000ff
        /*0270*/ 	.word	0x00000138
        /*0274*/ 	.short	0x0100
        /*0276*/ 	.byte	0x04
	.zero		1


	//   ....[26]....
        /*0278*/ 	.word	0x000007c0
        /*027c*/ 	.word	0x000000ff
        /*0280*/ 	.word	0x00000068
        /*0284*/ 	.short	0x0100
        /*0286*/ 	.byte	0x04
	.zero		1


	//   ....[27]....
        /*0288*/ 	.word	0x000007d0
        /*028c*/ 	.word	0x000000ff
        /*0290*/ 	.word	0x00000140
        /*0294*/ 	.short	0x0100
        /*0296*/ 	.byte	0x04
	.zero		1


	//   ....[28]....
        /*0298*/ 	.word	0x000007e0
        /*029c*/ 	.word	0x000000ff
        /*02a0*/ 	.word	0x00000070
        /*02a4*/ 	.short	0x0100
        /*02a6*/ 	.byte	0x04
	.zero		1


	//   ....[29]....
        /*02a8*/ 	.word	0x000007f0
        /*02ac*/ 	.word	0x000000ff
        /*02b0*/ 	.word	0x00000148
        /*02b4*/ 	.short	0x0100
        /*02b6*/ 	.byte	0x04
	.zero		1


	//   ....[30]....
        /*02b8*/ 	.word	0x00000800
        /*02bc*/ 	.word	0x000000ff
        /*02c0*/ 	.word	0x00000078
        /*02c4*/ 	.short	0x0100
        /*02c6*/ 	.byte	0x04
	.zero		1


	//   ....[31]....
        /*02c8*/ 	.word	0x00000810
        /*02cc*/ 	.word	0x000000ff
        /*02d0*/ 	.word	0x00000150
        /*02d4*/ 	.short	0x0100
        /*02d6*/ 	.byte	0x04
	.zero		1


	//   ....[32]....
        /*02d8*/ 	.word	0x00000820
        /*02dc*/ 	.word	0x000000ff
        /*02e0*/ 	.word	0x00000080
        /*02e4*/ 	.short	0x0100
        /*02e6*/ 	.byte	0x04
	.zero		1


	//   ....[33]....
        /*02e8*/ 	.word	0x00000830
        /*02ec*/ 	.word	0x000000ff
        /*02f0*/ 	.word	0x00000158
        /*02f4*/ 	.short	0x0100
        /*02f6*/ 	.byte	0x04
	.zero		1


	//   ....[34]....
        /*02f8*/ 	.word	0x00000840
        /*02fc*/ 	.word	0x000000ff
        /*0300*/ 	.word	0x00000088
        /*0304*/ 	.short	0x0100
        /*0306*/ 	.byte	0x04
	.zero		1


	//   ....[35]....
        /*0308*/ 	.word	0x00000850
        /*030c*/ 	.word	0x000000ff
        /*0310*/ 	.word	0x00000160
        /*0314*/ 	.short	0x0100
        /*0316*/ 	.byte	0x04
	.zero		1


	//   ....[36]....
        /*0318*/ 	.word	0x00000860
        /*031c*/ 	.word	0x000000ff
        /*0320*/ 	.word	0x00000090
        /*0324*/ 	.short	0x0100
        /*0326*/ 	.byte	0x04
	.zero		1


	//   ....[37]....
        /*0328*/ 	.word	0x00000870
        /*032c*/ 	.word	0x000000ff
        /*0330*/ 	.word	0x00000168
        /*0334*/ 	.short	0x0100
        /*0336*/ 	.byte	0x04
	.zero		1


	//   ....[38]....
        /*0338*/ 	.word	0x00000880
        /*033c*/ 	.word	0x000000ff
        /*0340*/ 	.word	0x00000098
        /*0344*/ 	.short	0x0100
        /*0346*/ 	.byte	0x04
	.zero		1


	//   ....[39]....
        /*0348*/ 	.word	0x00000890
        /*034c*/ 	.word	0x000000ff
        /*0350*/ 	.word	0x00000170
        /*0354*/ 	.short	0x0100
        /*0356*/ 	.byte	0x04
	.zero		1


	//   ....[40]....
        /*0358*/ 	.word	0x000008a0
        /*035c*/ 	.word	0x000000ff
        /*0360*/ 	.word	0x000000a0
        /*0364*/ 	.short	0x0100
        /*0366*/ 	.byte	0x04
	.zero		1


	//   ....[41]....
        /*0368*/ 	.word	0x000008b0
        /*036c*/ 	.word	0x000000ff
        /*0370*/ 	.word	0x00000178
        /*0374*/ 	.short	0x0100
        /*0376*/ 	.byte	0x04
	.zero		1


	//   ....[42]....
        /*0378*/ 	.word	0x000008c0
        /*037c*/ 	.word	0x000000ff
        /*0380*/ 	.word	0x000000a8
        /*0384*/ 	.short	0x0100
        /*0386*/ 	.byte	0x04
	.zero		1


	//   ....[43]....
        /*0388*/ 	.word	0x000008d0
        /*038c*/ 	.word	0x000000ff
        /*0390*/ 	.word	0x00000180
        /*0394*/ 	.short	0x0100
        /*0396*/ 	.byte	0x04
	.zero		1


	//   ....[44]....
        /*0398*/ 	.word	0x000008e0
        /*039c*/ 	.word	0x000000ff
        /*03a0*/ 	.word	0x000000b0
        /*03a4*/ 	.short	0x0100
        /*03a6*/ 	.byte	0x04
	.zero		1


	//   ....[45]....
        /*03a8*/ 	.word	0x000008f0
        /*03ac*/ 	.word	0x000000ff
        /*03b0*/ 	.word	0x00000188
        /*03b4*/ 	.short	0x0100
        /*03b6*/ 	.byte	0x04
	.zero		1


	//   ....[46]....
        /*03b8*/ 	.word	0x00000900
        /*03bc*/ 	.word	0x000000ff
        /*03c0*/ 	.word	0x000000b8
        /*03c4*/ 	.short	0x0100
        /*03c6*/ 	.byte	0x04
	.zero		1


	//   ....[47]....
        /*03c8*/ 	.word	0x00000910
        /*03cc*/ 	.word	0x000000ff
        /*03d0*/ 	.word	0x00000190
        /*03d4*/ 	.short	0x0100
        /*03d6*/ 	.byte	0x04
	.zero		1


	//   ....[48]....
        /*03d8*/ 	.word	0x00000920
        /*03dc*/ 	.word	0x000000ff
        /*03e0*/ 	.word	0x000000c0
        /*03e4*/ 	.short	0x0100
        /*03e6*/ 	.byte	0x04
	.zero		1


	//   ....[49]....
        /*03e8*/ 	.word	0x00000930
        /*03ec*/ 	.word	0x000000ff
        /*03f0*/ 	.word	0x00000198
        /*03f4*/ 	.short	0x0100
        /*03f6*/ 	.byte	0x04
	.zero		1


	//   ....[50]....
        /*03f8*/ 	.word	0x00000940
        /*03fc*/ 	.word	0x000000ff
        /*0400*/ 	.word	0x000000c8
        /*0404*/ 	.short	0x0100
        /*0406*/ 	.byte	0x04
	.zero		1


	//   ....[51]....
        /*0408*/ 	.word	0x00000950
        /*040c*/ 	.word	0x000000ff
        /*0410*/ 	.word	0x000001a0
        /*0414*/ 	.short	0x0100
        /*0416*/ 	.byte	0x04
	.zero		1


	//   ....[52]....
        /*0418*/ 	.word	0x00000960
        /*041c*/ 	.word	0x000000ff
        /*0420*/ 	.word	0x000000d0
        /*0424*/ 	.short	0x0100
        /*0426*/ 	.byte	0x04
	.zero		1


	//   ....[53]....
        /*0428*/ 	.word	0x00000970
        /*042c*/ 	.word	0x000000ff
        /*0430*/ 	.word	0x000001a8
        /*0434*/ 	.short	0x0100
        /*0436*/ 	.byte	0x04
	.zero		1


	//   ....[54]....
        /*0438*/ 	.word	0x00000ab0
        /*043c*/ 	.word	0x000000ff
        /*0440*/ 	.word	0x000001b0
        /*0444*/ 	.short	0x0100
        /*0446*/ 	.byte	0x04
	.zero		1


	//   ....[55]....
        /*0448*/ 	.word	0x00000ac0
        /*044c*/ 	.word	0x000000ff
        /*0450*/ 	.word	0x000001b8
        /*0454*/ 	.short	0x0100
        /*0456*/ 	.byte	0x04
	.zero		1


	//   ....[56]....
        /*0458*/ 	.word	0x00000bb0
        /*045c*/ 	.word	0x000000ff
        /*0460*/ 	.word	0x000001c0
        /*0464*/ 	.short	0x0100
        /*0466*/ 	.byte	0x06
	.zero		1


	//   ....[57]....
        /*0468*/ 	.word	0x00000bc0
        /*046c*/ 	.word	0x000000ff
        /*0470*/ 	.word	0x000001c8
        /*0474*/ 	.short	0x0100
        /*0476*/ 	.byte	0x06
	.zero		1


	//   ....[58]....
        /*0478*/ 	.word	0x00000d00
        /*047c*/ 	.word	0x000000ff
        /*0480*/ 	.word	0x000001d0
        /*0484*/ 	.short	0x0100
        /*0486*/ 	.byte	0x06
	.zero		1


	//   ....[59]....
        /*0488*/ 	.word	0x00000d10
        /*048c*/ 	.word	0x000000ff
        /*0490*/ 	.word	0x000001d8
        /*0494*/ 	.short	0x0100
        /*0496*/ 	.byte	0x06
	.zero		1


	//   ....[60]....
        /*0498*/ 	.word	0x00000e60
        /*049c*/ 	.word	0x000000ff
        /*04a0*/ 	.word	0x000001e0
        /*04a4*/ 	.short	0x0100
        /*04a6*/ 	.byte	0x04
	.zero		1


	//   ....[61]....
        /*04a8*/ 	.word	0x00000e70
        /*04ac*/ 	.word	0x000000ff
        /*04b0*/ 	.word	0x000001f0
        /*04b4*/ 	.short	0x0100
        /*04b6*/ 	.byte	0x04
	.zero		1


	//   ....[62]....
        /*04b8*/ 	.word	0x00000e80
        /*04bc*/ 	.word	0x000000ff
        /*04c0*/ 	.word	0x000001e8
        /*04c4*/ 	.short	0x0100
        /*04c6*/ 	.byte	0x04
	.zero		1


	//   ....[63]....
        /*04c8*/ 	.word	0x00000e90
        /*04cc*/ 	.word	0x000000ff
        /*04d0*/ 	.word	0x000001f8
        /*04d4*/ 	.short	0x0100
        /*04d6*/ 	.byte	0x04
	.zero		1


	//   ....[64]....
        /*04d8*/ 	.word	0x00001810
        /*04dc*/ 	.word	0x000000ff
        /*04e0*/ 	.word	0x000000d8
        /*04e4*/ 	.short	0x010a
        /*04e6*/ 	.byte	0x04
	.zero		1


	//   ....[65]....
        /*04e8*/ 	.word	0x00001b20
        /*04ec*/ 	.word	0x000000ff
        /*04f0*/ 	.word	0x000000d8
        /*04f4*/ 	.short	0x010a
        /*04f6*/ 	.byte	0x09
	.zero		1


	//   ....[66]....
        /*04f8*/ 	.word	0x00001c90
        /*04fc*/ 	.word	0x000000ff
        /*0500*/ 	.word	0x000000d8
        /*0504*/ 	.short	0x010a
        /*0506*/ 	.byte	0x08
	.zero		1


	//   ....[67]....
        /*0508*/ 	.word	0x00001ea0
        /*050c*/ 	.word	0x000000ff
        /*0510*/ 	.word	0x000001c8
        /*0514*/ 	.short	0x0101
        /*0516*/ 	.byte	0x24
	.zero		1


	//   ....[68]....
        /*0518*/ 	.word	0x00001ed0
        /*051c*/ 	.word	0x000000ff
        /*0520*/ 	.word	0x000000d8
        /*0524*/ 	.short	0x010a
        /*0526*/ 	.byte	0x04
	.zero		1


	//   ....[69]....
        /*0528*/ 	.word	0x000021b0
        /*052c*/ 	.word	0x000000ff
        /*0530*/ 	.word	0x000000d8
        /*0534*/ 	.short	0x010a
        /*0536*/ 	.byte	0x09
	.zero		1


	//   ....[70]....
        /*0538*/ 	.word	0x00002320
        /*053c*/ 	.word	0x000000ff
        /*0540*/ 	.word	0x000000d8
        /*0544*/ 	.short	0x010a
        /*0546*/ 	.byte	0x08
	.zero		1


	//   ....[71]....
        /*0548*/ 	.word	0x00002540
        /*054c*/ 	.word	0x000000ff
        /*0550*/ 	.word	0x000001d0
        /*0554*/ 	.short	0x010a
        /*0556*/ 	.byte	0x24
	.zero		1


	//   ....[72]....
        /*0558*/ 	.word	0x00002600
        /*055c*/ 	.word	0x000000ff
        /*0560*/ 	.word	0x00000000
        /*0564*/ 	.short	0x0101
        /*0566*/ 	.byte	0x04
	.zero		1


	//   ....[73]....
        /*0568*/ 	.word	0x00002c00
        /*056c*/ 	.word	0x000000ff
        /*0570*/ 	.word	0x00000000
        /*0574*/ 	.short	0x010a
        /*0576*/ 	.byte	0x04
	.zero		1


	//   ....[74]....
        /*0578*/ 	.word	0x00002ca0
        /*057c*/ 	.word	0x000000ff
        /*0580*/ 	.word	0x00000000
        /*0584*/ 	.short	0x010a
        /*0586*/ 	.byte	0x05
	.zero		1


	//   ....[75]....
        /*0588*/ 	.word	0x00002d40
        /*058c*/ 	.word	0x000000ff
        /*0590*/ 	.word	0x00000000
        /*0594*/ 	.short	0x010a
        /*0596*/ 	.byte	0x05
	.zero		1


	//   ....[76]....
        /*0598*/ 	.word	0x00002de0
        /*059c*/ 	.word	0x000000ff
        /*05a0*/ 	.word	0x00000000
        /*05a4*/ 	.short	0x010a
        /*05a6*/ 	.byte	0x05
	.zero		1


	//   ....[77]....
        /*05a8*/ 	.word	0x00002e80
        /*05ac*/ 	.word	0x000000ff
        /*05b0*/ 	.word	0x00000000
        /*05b4*/ 	.short	0x010a
        /*05b6*/ 	.byte	0x05
	.zero		1


	//   ....[78]....
        /*05b8*/ 	.word	0x00002f20
        /*05bc*/ 	.word	0x000000ff
        /*05c0*/ 	.word	0x00000000
        /*05c4*/ 	.short	0x010a
        /*05c6*/ 	.byte	0x05
	.zero		1


	//   ....[79]....
        /*05c8*/ 	.word	0x00002fc0
        /*05cc*/ 	.word	0x000000ff
        /*05d0*/ 	.word	0x00000000
        /*05d4*/ 	.short	0x010a
        /*05d6*/ 	.byte	0x05
	.zero		1


	//   ....[80]....
        /*05d8*/ 	.word	0x00003060
        /*05dc*/ 	.word	0x000000ff
        /*05e0*/ 	.word	0x00000000
        /*05e4*/ 	.short	0x010a
        /*05e6*/ 	.byte	0x05
	.zero		1


	//   ....[81]....
        /*05e8*/ 	.word	0x00003100
        /*05ec*/ 	.word	0x000000ff
        /*05f0*/ 	.word	0x00000000
        /*05f4*/ 	.short	0x010a
        /*05f6*/ 	.byte	0x05
	.zero		1


	//   ....[82]....
        /*05f8*/ 	.word	0x000031a0
        /*05fc*/ 	.word	0x000000ff
        /*0600*/ 	.word	0x00000000
        /*0604*/ 	.short	0x010a
        /*0606*/ 	.byte	0x05
	.zero		1


	//   ....[83]....
        /*0608*/ 	.word	0x00003240
        /*060c*/ 	.word	0x000000ff
        /*0610*/ 	.word	0x00000000
        /*0614*/ 	.short	0x010a
        /*0616*/ 	.byte	0x05
	.zero		1


	//   ....[84]....
        /*0618*/ 	.word	0x000032e0
        /*061c*/ 	.word	0x000000ff
        /*0620*/ 	.word	0x00000000
        /*0624*/ 	.short	0x010a
        /*0626*/ 	.byte	0x05
	.zero		1


	//   ....[85]....
        /*0628*/ 	.word	0x00003380
        /*062c*/ 	.word	0x000000ff
        /*0630*/ 	.word	0x00000000
        /*0634*/ 	.short	0x010a
        /*0636*/ 	.byte	0x05
	.zero		1


	//   ....[86]....
        /*0638*/ 	.word	0x00003420
        /*063c*/ 	.word	0x000000ff
        /*0640*/ 	.word	0x00000000
        /*0644*/ 	.short	0x010a
        /*0646*/ 	.byte	0x05
	.zero		1


	//   ....[87]....
        /*0648*/ 	.word	0x000034c0
        /*064c*/ 	.word	0x000000ff
        /*0650*/ 	.word	0x00000000
        /*0654*/ 	.short	0x010a
        /*0656*/ 	.byte	0x05
	.zero		1


	//   ....[88]....
        /*0658*/ 	.word	0x00003560
        /*065c*/ 	.word	0x000000ff
        /*0660*/ 	.word	0x00000000
        /*0664*/ 	.short	0x010a
        /*0666*/ 	.byte	0x05
	.zero		1


	//   ....[89]....
        /*0668*/ 	.word	0x00003600
        /*066c*/ 	.word	0x000000ff
        /*0670*/ 	.word	0x00000000
        /*0674*/ 	.short	0x010a
        /*0676*/ 	.byte	0x05
	.zero		1


	//   ....[90]....
        /*0678*/ 	.word	0x000036a0
        /*067c*/ 	.word	0x000000ff
        /*0680*/ 	.word	0x00000000
        /*0684*/ 	.short	0x010a
        /*0686*/ 	.byte	0x05
	.zero		1


	//   ....[91]....
        /*0688*/ 	.word	0x00003740
        /*068c*/ 	.word	0x000000ff
        /*0690*/ 	.word	0x00000000
        /*0694*/ 	.short	0x010a
        /*0696*/ 	.byte	0x05
	.zero		1


	//   ....[92]....
        /*0698*/ 	.word	0x000037e0
        /*069c*/ 	.word	0x000000ff
        /*06a0*/ 	.word	0x00000000
        /*06a4*/ 	.short	0x010a
        /*06a6*/ 	.byte	0x05
	.zero		1


	//   ....[93]....
        /*06a8*/ 	.word	0x00003880
        /*06ac*/ 	.word	0x000000ff
        /*06b0*/ 	.word	0x00000000
        /*06b4*/ 	.short	0x010a
        /*06b6*/ 	.byte	0x05
	.zero		1


	//   ....[94]....
        /*06b8*/ 	.word	0x00003920
        /*06bc*/ 	.word	0x000000ff
        /*06c0*/ 	.word	0x00000000
        /*06c4*/ 	.short	0x010a
        /*06c6*/ 	.byte	0x05
	.zero		1


	//   ....[95]....
        /*06c8*/ 	.word	0x000039c0
        /*06cc*/ 	.word	0x000000ff
        /*06d0*/ 	.word	0x00000000
        /*06d4*/ 	.short	0x010a
        /*06d6*/ 	.byte	0x05
	.zero		1


	//   ....[96]....
        /*06d8*/ 	.word	0x00003a60
        /*06dc*/ 	.word	0x000000ff
        /*06e0*/ 	.word	0x00000000
        /*06e4*/ 	.short	0x010a
        /*06e6*/ 	.byte	0x05
	.zero		1


	//   ....[97]....
        /*06e8*/ 	.word	0x00003b00
        /*06ec*/ 	.word	0x000000ff
        /*06f0*/ 	.word	0x00000000
        /*06f4*/ 	.short	0x010a
        /*06f6*/ 	.byte	0x05
	.zero		1


	//   ....[98]....
        /*06f8*/ 	.word	0x00003ba0
        /*06fc*/ 	.word	0x000000ff
        /*0700*/ 	.word	0x00000000
        /*0704*/ 	.short	0x010a
        /*0706*/ 	.byte	0x05
	.zero		1


	//   ....[99]....
        /*0708*/ 	.word	0x00003c50
        /*070c*/ 	.word	0x00000000
        /*0710*/ 	.word	0x00000000
        /*0714*/ 	.short	0x010a
        /*0716*/ 	.byte	0xff
	.zero		1


	//   ....[100]....
        /*0718*/ 	.word	0x00003da0
        /*071c*/ 	.word	0x000000ff
        /*0720*/ 	.word	0x000001d8
        /*0724*/ 	.short	0x010a
        /*0726*/ 	.byte	0x04
	.zero		1


	//   ....[101]....
        /*0728*/ 	.word	0x00003e40
        /*072c*/ 	.word	0x000000ff
        /*0730*/ 	.word	0x000001d0
        /*0734*/ 	.short	0x010a
        /*0736*/ 	.byte	0x04
	.zero		1


	//   ....[102]....
        /*0738*/ 	.word	0x00003ee0
        /*073c*/ 	.word	0x000000ff
        /*0740*/ 	.word	0x00000000
        /*0744*/ 	.short	0x0101
        /*0746*/ 	.byte	0x05
	.zero		1


	//   ....[103]....
        /*0748*/ 	.word	0x00003f20
        /*074c*/ 	.word	0x000000ff
        /*0750*/ 	.word	0x000001d8
        /*0754*/ 	.short	0x0106
        /*0756*/ 	.byte	0x04
	.zero		1


	//   ....[104]....
        /*0758*/ 	.word	0x00003f60
        /*075c*/ 	.word	0x00000000
        /*0760*/ 	.word	0x000001d8
        /*0764*/ 	.short	0x010a
        /*0766*/ 	.byte	0xff
	.zero		1


	//   ....[105]....
        /*0768*/ 	.word	0x00004490
        /*076c*/ 	.word	0x000000ff
        /*0770*/ 	.word	0x000001d0
        /*0774*/ 	.short	0x010a
        /*0776*/ 	.byte	0x12
	.zero		1


	//   ....[106]....
        /*0778*/ 	.word	0x00004540
        /*077c*/ 	.word	0x000000ff
        /*0780*/ 	.word	0x00000000
        /*0784*/ 	.short	0x0101
        /*0786*/ 	.byte	0x17
	.zero		1


	//   ....[107]....
        /*0788*/ 	.word	0x00004550
        /*078c*/ 	.word	0x000000ff
        /*0790*/ 	.word	0x000001f0
        /*0794*/ 	.short	0x010a
        /*0796*/ 	.byte	0x16
	.zero		1


	//   ....[108]....
        /*0798*/ 	.word	0x00004610
        /*079c*/ 	.word	0x000000ff
        /*07a0*/ 	.word	0x00000000
        /*07a4*/ 	.short	0x010a
        /*07a6*/ 	.byte	0x04
	.zero		1


	//   ....[109]....
        /*07a8*/ 	.word	0x00004650
        /*07ac*/ 	.word	0x000000ff
        /*07b0*/ 	.word	0x00000000
        /*07b4*/ 	.short	0x010a
        /*07b6*/ 	.byte	0x10
	.zero		1


	//   ....[110]....
        /*07b8*/ 	.word	0x00004790
        /*07bc*/ 	.word	0x000000ff
        /*07c0*/ 	.word	0x00000000
        /*07c4*/ 	.short	0x010a
        /*07c6*/ 	.byte	0x04
	.zero		1


	//   ....[111]....
        /*07c8*/ 	.word	0x000049e0
        /*07cc*/ 	.word	0x000000ff
        /*07d0*/ 	.word	0x00000000
        /*07d4*/ 	.short	0x010a
        /*07d6*/ 	.byte	0x04
	.zero		1


	//   ....[112]....
        /*07d8*/ 	.word	0x00004a70
        /*07dc*/ 	.word	0x000000ff
        /*07e0*/ 	.word	0x00000000
        /*07e4*/ 	.short	0x010a
        /*07e6*/ 	.byte	0x04
	.zero		1


	//   ....[113]....
        /*07e8*/ 	.word	0x00004f70
        /*07ec*/ 	.word	0x000000ff
        /*07f0*/ 	.word	0x000001d0
        /*07f4*/ 	.short	0x010a
        /*07f6*/ 	.byte	0x1c
	.zero		1


	//   ....[114]....
        /*07f8*/ 	.word	0x00005010
        /*07fc*/ 	.word	0x000000ff
        /*0800*/ 	.word	0x00000000
        /*0804*/ 	.short	0x0101
        /*0806*/ 	.byte	0x25
	.zero		1


	//   ....[115]....
        /*0808*/ 	.word	0x00005540
        /*080c*/ 	.word	0x000000ff
        /*0810*/ 	.word	0x000001c8
        /*0814*/ 	.short	0x010a
        /*0816*/ 	.byte	0x1c
	.zero		1


	//   ....[116]....
        /*0818*/ 	.word	0x000056b0
        /*081c*/ 	.word	0x000000ff
        /*0820*/ 	.word	0x000001b8
        /*0824*/ 	.short	0x010a
        /*0826*/ 	.byte	0x1c
	.zero		1


	//   ....[117]....
        /*0828*/ 	.word	0x00005a10
        /*082c*/ 	.word	0x000000ff
        /*0830*/ 	.word	0x000001b0
        /*0834*/ 	.short	0x010b
        /*0836*/ 	.byte	0x1c
	.zero		1


	//   ....[118]....
        /*0838*/ 	.word	0x00005a20
        /*083c*/ 	.word	0x000000ff
        /*0840*/ 	.word	0x00000000
        /*0844*/ 	.short	0x0101
        /*0846*/ 	.byte	0x26
	.zero		1


	//   ....[119]....
        /*0848*/ 	.word	0x00005a60
        /*084c*/ 	.word	0x00000000
        /*0850*/ 	.word	0x000001b8
        /*0854*/ 	.short	0x010a
        /*0856*/ 	.byte	0xff
	.zero		1


	//   ....[120]....
        /*0858*/ 	.word	0x00005dc0
        /*085c*/ 	.word	0x000000ff
        /*0860*/ 	.word	0x000001d0
        /*0864*/ 	.short	0x010a
        /*0866*/ 	.byte	0x2b
	.zero		1


	//   ....[121]....
        /*0868*/ 	.word	0x00005e90
        /*086c*/ 	.word	0x000000ff
        /*0870*/ 	.word	0x00000000
        /*0874*/ 	.short	0x0101
        /*0876*/ 	.byte	0x04
	.zero		1


	//   ....[122]....
        /*0878*/ 	.word	0x000069a0
        /*087c*/ 	.word	0x000000ff
        /*0880*/ 	.word	0x000001b0
        /*0884*/ 	.short	0x010a
        /*0886*/ 	.byte	0x2b
	.zero		1


	//   ....[123]....
        /*0888*/ 	.word	0x000069c0
        /*088c*/ 	.word	0x00000016
        /*0890*/ 	.word	0x000001e0
        /*0894*/ 	.short	0x010a
        /*0896*/ 	.byte	0xff
	.zero		1


	//   ....[124]....
        /*0898*/ 	.word	0x00006b10
        /*089c*/ 	.word	0x000000ff
        /*08a0*/ 	.word	0x000001b0
        /*08a4*/ 	.short	0x010a
        /*08a6*/ 	.byte	0x2b
	.zero		1


	//   ....[125]....
        /*08a8*/ 	.word	0x00006c00
        /*08ac*/ 	.word	0x000000ff
        /*08b0*/ 	.word	0x00000000
        /*08b4*/ 	.short	0x0101
        /*08b6*/ 	.byte	0x04
	.zero		1


	//   ....[126]....
        /*08b8*/ 	.word	0x00006c60
        /*08bc*/ 	.word	0x00000016
        /*08c0*/ 	.word	0x000001e0
        /*08c4*/ 	.short	0x010a
        /*08c6*/ 	.byte	0xff
	.zero		1


	//   ....[127]....
        /*08c8*/ 	.word	0x000070f0
        /*08cc*/ 	.word	0x000000ff
        /*08d0*/ 	.word	0x00000000
        /*08d4*/ 	.short	0x0101
        /*08d6*/ 	.byte	0x04
	.zero		1


	//   ....[128]....
        /*08d8*/ 	.word	0x00007a20
        /*08dc*/ 	.word	0x00000000
        /*08e0*/ 	.word	0x000000d8
        /*08e4*/ 	.short	0x010a
        /*08e6*/ 	.byte	0xff
	.zero		1


	//   ....[129]....
        /*08e8*/ 	.word	0x00007a80
        /*08ec*/ 	.word	0x00000000
        /*08f0*/ 	.word	0x000000d8
        /*08f4*/ 	.short	0x010a
        /*08f6*/ 	.byte	0xff
	.zero		1


	//   ....[130]....
        /*08f8*/ 	.word	0x00007ae0
        /*08fc*/ 	.word	0x00000000
        /*0900*/ 	.word	0x000001d0
        /*0904*/ 	.short	0x010a
        /*0906*/ 	.byte	0xff
	.zero		1


	//   ....[131]....
        /*0908*/ 	.word	0x00007b40
        /*090c*/ 	.word	0x00000000
        /*0910*/ 	.word	0x00000000
        /*0914*/ 	.short	0x010a
        /*0916*/ 	.byte	0xff
	.zero		1


	//   ....[132]....
        /*0918*/ 	.word	0x00007ba0
        /*091c*/ 	.word	0x00000000
        /*0920*/ 	.word	0x00000000
        /*0924*/ 	.short	0x010a
        /*0926*/ 	.byte	0xff
	.zero		1


	//   ....[133]....
        /*0928*/ 	.word	0x00007c00
        /*092c*/ 	.word	0x00000000
        /*0930*/ 	.word	0x00000000
        /*0934*/ 	.short	0x010a
        /*0936*/ 	.byte	0xff
	.zero		1


	//   ....[134]....
        /*0938*/ 	.word	0x00007c60
        /*093c*/ 	.word	0x00000000
        /*0940*/ 	.word	0x00000000
        /*0944*/ 	.short	0x010a
        /*0946*/ 	.byte	0xff
	.zero		1


	//   ....[135]....
        /*0948*/ 	.word	0x00007cc0
        /*094c*/ 	.word	0x00000000
        /*0950*/ 	.word	0x00000000
        /*0954*/ 	.short	0x010a
        /*0956*/ 	.byte	0xff
	.zero		1


	//   ....[136]....
        /*0958*/ 	.word	0x00007d20
        /*095c*/ 	.word	0x00000000
        /*0960*/ 	.word	0x00000000
        /*0964*/ 	.short	0x010a
        /*0966*/ 	.byte	0xff
	.zero		1


	//   ....[137]....
        /*0968*/ 	.word	0x00007d80
        /*096c*/ 	.word	0x00000000
        /*0970*/ 	.word	0x00000000
        /*0974*/ 	.short	0x010a
        /*0976*/ 	.byte	0xff
	.zero		1


	//   ....[138]....
        /*0978*/ 	.word	0x00007de0
        /*097c*/ 	.word	0x00000000
        /*0980*/ 	.word	0x00000000
        /*0984*/ 	.short	0x010a
        /*0986*/ 	.byte	0xff
	.zero		1


	//   ....[139]....
        /*0988*/ 	.word	0x00007e40
        /*098c*/ 	.word	0x00000000
        /*0990*/ 	.word	0x00000000
        /*0994*/ 	.short	0x010a
        /*0996*/ 	.byte	0xff
	.zero		1


	//   ....[140]....
        /*0998*/ 	.word	0x00007ea0
        /*099c*/ 	.word	0x00000000
        /*09a0*/ 	.word	0x00000000
        /*09a4*/ 	.short	0x010a
        /*09a6*/ 	.byte	0xff
	.zero		1


	//   ....[141]....
        /*09a8*/ 	.word	0x00007f00
        /*09ac*/ 	.word	0x00000000
        /*09b0*/ 	.word	0x00000000
        /*09b4*/ 	.short	0x010a
        /*09b6*/ 	.byte	0xff
	.zero		1


	//   ....[142]....
        /*09b8*/ 	.word	0x00007f60
        /*09bc*/ 	.word	0x00000000
        /*09c0*/ 	.word	0x00000000
        /*09c4*/ 	.short	0x010a
        /*09c6*/ 	.byte	0xff
	.zero		1


	//   ....[143]....
        /*09c8*/ 	.word	0x00007fc0
        /*09cc*/ 	.word	0x00000000
        /*09d0*/ 	.word	0x00000000
        /*09d4*/ 	.short	0x010a
        /*09d6*/ 	.byte	0xff
	.zero		1


	//   ....[144]....
        /*09d8*/ 	.word	0x00008020
        /*09dc*/ 	.word	0x00000000
        /*09e0*/ 	.word	0x00000000
        /*09e4*/ 	.short	0x010a
        /*09e6*/ 	.byte	0xff
	.zero		1


	//   ....[145]....
        /*09e8*/ 	.word	0x00008080
        /*09ec*/ 	.word	0x00000000
        /*09f0*/ 	.word	0x00000000
        /*09f4*/ 	.short	0x010a
        /*09f6*/ 	.byte	0xff
	.zero		1


	//   ....[146]....
        /*09f8*/ 	.word	0x000080e0
        /*09fc*/ 	.word	0x00000000
        /*0a00*/ 	.word	0x00000000
        /*0a04*/ 	.short	0x010a
        /*0a06*/ 	.byte	0xff
	.zero		1


	//   ....[147]....
        /*0a08*/ 	.word	0x00008140
        /*0a0c*/ 	.word	0x00000000
        /*0a10*/ 	.word	0x00000000
        /*0a14*/ 	.short	0x010a
        /*0a16*/ 	.byte	0xff
	.zero		1


	//   ....[148]....
        /*0a18*/ 	.word	0x000081a0
        /*0a1c*/ 	.word	0x00000000
        /*0a20*/ 	.word	0x00000000
        /*0a24*/ 	.short	0x010a
        /*0a26*/ 	.byte	0xff
	.zero		1


	//   ....[149]....
        /*0a28*/ 	.word	0x00008200
        /*0a2c*/ 	.word	0x00000000
        /*0a30*/ 	.word	0x00000000
        /*0a34*/ 	.short	0x010a
        /*0a36*/ 	.byte	0xff
	.zero		1


	//   ....[150]....
        /*0a38*/ 	.word	0x00008260
        /*0a3c*/ 	.word	0x00000000
        /*0a40*/ 	.word	0x00000000
        /*0a44*/ 	.short	0x010a
        /*0a46*/ 	.byte	0xff
	.zero		1


	//   ....[151]....
        /*0a48*/ 	.word	0x000082c0
        /*0a4c*/ 	.word	0x00000000
        /*0a50*/ 	.word	0x00000000
        /*0a54*/ 	.short	0x010a
        /*0a56*/ 	.byte	0xff
	.zero		1


	//   ....[152]....
        /*0a58*/ 	.word	0x00008320
        /*0a5c*/ 	.word	0x00000000
        /*0a60*/ 	.word	0x00000000
        /*0a64*/ 	.short	0x010a
        /*0a66*/ 	.byte	0xff
	.zero		1


	//   ....[153]....
        /*0a68*/ 	.word	0x00008380
        /*0a6c*/ 	.word	0x00000000
        /*0a70*/ 	.word	0x00000000
        /*0a74*/ 	.short	0x010a
        /*0a76*/ 	.byte	0xff
	.zero		1


	//   ....[154]....
        /*0a78*/ 	.word	0x000083e0
        /*0a7c*/ 	.word	0x00000000
        /*0a80*/ 	.word	0x00000000
        /*0a84*/ 	.short	0x010a
        /*0a86*/ 	.byte	0xff
	.zero		1


	//   ....[155]....
        /*0a88*/ 	.word	0x00008440
        /*0a8c*/ 	.word	0x00000000
        /*0a90*/ 	.word	0x00000000
        /*0a94*/ 	.short	0x010a
        /*0a96*/ 	.byte	0xff
	.zero		1


	//   ....[156]....
        /*0a98*/ 	.word	0x000084a0
        /*0a9c*/ 	.word	0x00000000
        /*0aa0*/ 	.word	0x00000000
        /*0aa4*/ 	.short	0x010a
        /*0aa6*/ 	.byte	0xff
	.zero		1


	//   ....[157]....
        /*0aa8*/ 	.word	0x00008500
        /*0aac*/ 	.word	0x00000004
        /*0ab0*/ 	.word	0x000001d8
        /*0ab4*/ 	.short	0x010a
        /*0ab6*/ 	.byte	0xff
	.zero		1


	//   ....[158]....
        /*0ab8*/ 	.word	0x00008560
        /*0abc*/ 	.word	0x00000004
        /*0ac0*/ 	.word	0x000001d0
        /*0ac4*/ 	.short	0x010a
        /*0ac6*/ 	.byte	0xff
	.zero		1


	//   ....[159]....
        /*0ac8*/ 	.word	0x000085c0
        /*0acc*/ 	.word	0x00000000
        /*0ad0*/ 	.word	0x000001d0
        /*0ad4*/ 	.short	0x010a
        /*0ad6*/ 	.byte	0xff
	.zero		1


	//   ....[160]....
        /*0ad8*/ 	.word	0x00008620
        /*0adc*/ 	.word	0x00000004
        /*0ae0*/ 	.word	0x000001f0
        /*0ae4*/ 	.short	0x010a
        /*0ae6*/ 	.byte	0xff
	.zero		1


	//   ....[161]....
        /*0ae8*/ 	.word	0x00008680
        /*0aec*/ 	.word	0x00000000
        /*0af0*/ 	.word	0x00000000
        /*0af4*/ 	.short	0x010a
        /*0af6*/ 	.byte	0xff
	.zero		1


	//   ....[162]....
        /*0af8*/ 	.word	0x000086e0
        /*0afc*/ 	.word	0x00000000
        /*0b00*/ 	.word	0x00000000
        /*0b04*/ 	.short	0x010a
        /*0b06*/ 	.byte	0xff
	.zero		1


	//   ....[163]....
        /*0b08*/ 	.word	0x00008740
        /*0b0c*/ 	.word	0x00000000
        /*0b10*/ 	.word	0x00000000
        /*0b14*/ 	.short	0x010a
        /*0b16*/ 	.byte	0xff
	.zero		1


	//   ....[164]....
        /*0b18*/ 	.word	0x000087a0
        /*0b1c*/ 	.word	0x00000000
        /*0b20*/ 	.word	0x000001d0
        /*0b24*/ 	.short	0x010a
        /*0b26*/ 	.byte	0xff
	.zero		1


	//   ....[165]....
        /*0b28*/ 	.word	0x00008800
        /*0b2c*/ 	.word	0x00000000
        /*0b30*/ 	.word	0x000001c8
        /*0b34*/ 	.short	0x010a
        /*0b36*/ 	.byte	0xff
	.zero		1


	//   ....[166]....
        /*0b38*/ 	.word	0x00008860
        /*0b3c*/ 	.word	0x00000000
        /*0b40*/ 	.word	0x000001b8
        /*0b44*/ 	.short	0x010a
        /*0b46*/ 	.byte	0xff
	.zero		1


	//   ....[167]....
        /*0b48*/ 	.word	0x000088c0
        /*0b4c*/ 	.word	0x00000000
        /*0b50*/ 	.word	0x000001d0
        /*0b54*/ 	.short	0x010a
        /*0b56*/ 	.byte	0xff
	.zero		1


	//   ....[168]....
        /*0b58*/ 	.word	0x00008920
        /*0b5c*/ 	.word	0x00000003
        /*0b60*/ 	.word	0x000001b0
        /*0b64*/ 	.short	0x010a
        /*0b66*/ 	.byte	0xff
	.zero		1


	//   ....[169]....
        /*0b68*/ 	.word	0x00008970
        /*0b6c*/ 	.word	0x00000016
        /*0b70*/ 	.word	0x000001e0
        /*0b74*/ 	.short	0x010a
        /*0b76*/ 	.byte	0xff
	.zero		1


	//----- nvinfo : EIATTR_NUM_MBARRIERS
	.align		4
.L_47:
        /*0b78*/ 	.byte	0x03, 0x38
        /*0b7a*/ 	.short	0x0040


	//----- nvinfo : EIATTR_EXIT_INSTR_OFFSETS
	.align		4
        /*0b7c*/ 	.byte	0x04, 0x1c
        /*0b7e*/ 	.short	(.L_49 - .L_48)


	//   ....[0]....
.L_48:
        /*0b80*/ 	.word	0x00003c80


	//   ....[1]....
        /*0b84*/ 	.word	0x00003f30


	//   ....[2]....
        /*0b88*/ 	.word	0x00003f90


	//   ....[3]....
        /*0b8c*/ 	.word	0x00004ce0


	//   ....[4]....
        /*0b90*/ 	.word	0x00005a90


	//   ....[5]....
        /*0b94*/ 	.word	0x00005ad0


	//   ....[6]....
        /*0b98*/ 	.word	0x00007a00


	//----- nvinfo : EIATTR_MAX_THREADS
	.align		4
.L_49:
        /*0b9c*/ 	.byte	0x04, 0x05
        /*0b9e*/ 	.short	(.L_51 - .L_50)
.L_50:
        /*0ba0*/ 	.word	0x00000100
        /*0ba4*/ 	.word	0x00000001
        /*0ba8*/ 	.word	0x00000001


	//----- nvinfo : EIATTR_CRS_STACK_SIZE
	.align		4
.L_51:
        /*0bac*/ 	.byte	0x04, 0x1e
        /*0bae*/ 	.short	(.L_53 - .L_52)
.L_52:
        /*0bb0*/ 	.word	0x00000000


	//----- nvinfo : EIATTR_CBANK_PARAM_SIZE
	.align		4
.L_53:
        /*0bb4*/ 	.byte	0x03, 0x19
        /*0bb6*/ 	.short	0x0900


	//----- nvinfo : EIATTR_PARAM_CBANK
	.align		4
        /*0bb8*/ 	.byte	0x04, 0x0a
        /*0bba*/ 	.short	(.L_55 - .L_54)
	.align		4
.L_54:
        /*0bbc*/ 	.word	index@(.nv.constant0._ZN7cutlass13device_kernelINS_4conv6kernel13ConvUniversalINS1_16ConvProblemShapeILNS1_8OperatorE0ELi3EEENS1_10collective14CollectiveConvINS1_47MainloopSm100TmaUmmaWarpSpecializedImplicitGemmILS5_0ELi27ELi3ELi1ELi2EN4cute5tupleIJNSA_1CILi1EEESD_SD_EEEEENSB_IJNSC_ILi64EEESG_NSB_IJSG_EEEEEENS_12float_e4m3_tESJ_NSA_8TiledMMAINSA_8MMA_AtomIJNSA_10MMA_TraitsINSA_19SM100_MMA_F8F6F4_SSEJSJ_SJ_fSG_SG_NSA_17integral_constantINSA_4UMMA5MajorELSQ_0EEESR_NSO_INSP_7ScaleInELSS_0EEEST_EEEEEENSA_6LayoutISE_NSB_IJNSC_ILi0EEESX_SX_EEEEENSB_IJNSA_10UnderscoreES10_S10_EEEEENS7_6detail27Sm100ImplicitGemmTileTraitsINSA_20SM90_TMA_LOAD_IM2COLENSA_14ComposedLayoutINSA_7SwizzleILi2ELi4ELi3EEENSA_18smem_ptr_flag_bitsILi8EEENSW_INSB_IJNSC_ILi8EEESG_EEENSB_IJSG_SD_EEEEEEEvEENS14_INSA_13SM90_TMA_LOADES1F_vEEEENS_8epilogue10collective18CollectiveEpilogueINS1K_23Sm100TmaWarpSpecializedILi1ELi1ELi32ELb0ELb0EEEJSI_NSB_IJNSW_ISG_SD_EES1P_EEESJ_NSB_IJNSB_IJllllEEESD_SX_EEESJ_S1S_NS1K_6fusion15FusionCallbacksIS1O_NS1T_17LinearCombinationISJ_fSJ_fLNS_15FloatRoundStyleE2EEESI_S1Q_JEEENSA_5SM1004TMEM4LOAD26SM100_TMEM_LOAD_16dp32b32xES15_S1F_NSA_39AutoVectorizingCopyWithAssumedAlignmentILi128EEENSA_21SM90_TMA_STORE_IM2COLES1F_S24_S24_EEEvvEEEEvNT_6ParamsE)
        /*0bc0*/ 	.short	0x0380
        /*0bc2*/ 	.short	0x0900


	//----- nvinfo : EIATTR_SW_WAR
	.align		4
.L_55:
        /*0bc4*/ 	.byte	0x04, 0x36
        /*0bc6*/ 	.short	(.L_57 - .L_56)
.L_56:
        /*0bc8*/ 	.word	0x00000008
.L_57:


//--------------------- .nv.callgraph             --------------------------
	.section	.nv.callgraph,"",@"SHT_CUDA_CALLGRAPH"
	.align	4
	.sectionentsize	8
	.align		4
        /*0000*/ 	.word	0x00000000
	.align		4
        /*0004*/ 	.word	0xffffffff
	.align		4
        /*0008*/ 	.word	index@(_ZN7cutlass13device_kernelINS_4conv6kernel13ConvUniversalINS1_16ConvProblemShapeILNS1_8OperatorE0ELi3EEENS1_10collective14CollectiveConvINS1_47MainloopSm100TmaUmmaWarpSpecializedImplicitGemmILS5_0ELi27ELi3ELi1ELi2EN4cute5tupleIJNSA_1CILi1EEESD_SD_EEEEENSB_IJNSC_ILi64EEESG_NSB_IJSG_EEEEEENS_12float_e4m3_tESJ_NSA_8TiledMMAINSA_8MMA_AtomIJNSA_10MMA_TraitsINSA_19SM100_MMA_F8F6F4_SSEJSJ_SJ_fSG_SG_NSA_17integral_constantINSA_4UMMA5MajorELSQ_0EEESR_NSO_INSP_7ScaleInELSS_0EEEST_EEEEEENSA_6LayoutISE_NSB_IJNSC_ILi0EEESX_SX_EEEEENSB_IJNSA_10UnderscoreES10_S10_EEEEENS7_6detail27Sm100ImplicitGemmTileTraitsINSA_20SM90_TMA_LOAD_IM2COLENSA_14ComposedLayoutINSA_7SwizzleILi2ELi4ELi3EEENSA_18smem_ptr_flag_bitsILi8EEENSW_INSB_IJNSC_ILi8EEESG_EEENSB_IJSG_SD_EEEEEEEvEENS14_INSA_13SM90_TMA_LOADES1F_vEEEENS_8epilogue10collective18CollectiveEpilogueINS1K_23Sm100TmaWarpSpecializedILi1ELi1ELi32ELb0ELb0EEEJSI_NSB_IJNSW_ISG_SD_EES1P_EEESJ_NSB_IJNSB_IJllllEEESD_SX_EEESJ_S1S_NS1K_6fusion15FusionCallbacksIS1O_NS1T_17LinearCombinationISJ_fSJ_fLNS_15FloatRoundStyleE2EEESI_S1Q_JEEENSA_5SM1004TMEM4LOAD26SM100_TMEM_LOAD_16dp32b32xES15_S1F_NSA_39AutoVectorizingCopyWithAssumedAlignmentILi128EEENSA_21SM90_TMA_STORE_IM2COLES1F_S24_S24_EEEvvEEEEvNT_6ParamsE)
	.align		4
        /*000c*/ 	.word	index@(__assertfail)
	.align		4
        /*0010*/ 	.word	0x00000000
	.align		4
        /*0014*/ 	.word	0xfffffffe
	.align		4
        /*0018*/ 	.word	0x00000000
	.align		4
        /*001c*/ 	.word	0xfffffffd
	.align		4
        /*0020*/ 	.word	0x00000000
	.align		4
        /*0024*/ 	.word	0xfffffffc


//--------------------- .nv.constant4             --------------------------
	.section	.nv.constant4,"a",@progbits
	.align	8
	.align		8
.nv.constant4:
        /*0000*/ 	.dword	__assertfail
	.align		8
        /*0008*/ 	.dword	__unnamed_1
	.align		8
        /*0010*/ 	.dword	__unnamed_2
	.align		8
        /*0018*/ 	.dword	_ZN39_INTERNAL_a676cbb1_4_k_cu_90bef0ad_30744cuda3std3__45__cpo5beginE
	.align		8
        /*0020*/ 	.dword	_ZN39_INTERNAL_a676cbb1_4_k_cu_90bef0ad_30744cuda3std3__45__cpo3endE
	.align		8
        /*0028*/ 	.dword	_ZN39_INTERNAL_a676cbb1_4_k_cu_90bef0ad_30744cuda3std3__45__cpo6cbeginE
	.align		8
        /*0030*/ 	.dword	_ZN39_INTERNAL_a676cbb1_4_k_cu_90bef0ad_30744cuda3std3__45__cpo4cendE
	.align		8
        /*0038*/ 	.dword	_ZN39_INTERNAL_a676cbb1_4_k_cu_90bef0ad_30744cuda3std3__441_GLOBAL__N__a676cbb1_4_k_cu_90bef0ad_30746ignoreE
	.align		8
        /*0040*/ 	.dword	_ZN39_INTERNAL_a676cbb1_4_k_cu_90bef0ad_30744cuda3std3__419piecewise_constructE
	.align		8
        /*0048*/ 	.dword	_ZN39_INTERNAL_a676cbb1_4_k_cu_90bef0ad_30744cuda3std3__48in_placeE
	.align		8
        /*0050*/ 	.dword	_ZN39_INTERNAL_a676cbb1_4_k_cu_90bef0ad_30744cuda3std6ranges3__45__cpo4swapE
	.align		8
        /*0058*/ 	.dword	_ZN39_INTERNAL_a676cbb1_4_k_cu_90bef0ad_30744cuda3std6ranges3__45__cpo9iter_moveE
	.align		8
        /*0060*/ 	.dword	_ZN39_INTERNAL_a676cbb1_4_k_cu_90bef0ad_30744cute7productE
	.align		8
        /*0068*/ 	.dword	_ZN39_INTERNAL_a676cbb1_4_k_cu_90bef0ad_30744cute1_E
	.align		8
        /*0070*/ 	.dword	$str$27
	.align		8
        /*0078*/ 	.dword	$str$28
	.align		8
        /*0080*/ 	.dword	$str$29
	.align		8
        /*0088*/ 	.dword	$str$30


//--------------------- .text._ZN7cutlass13device_kernelINS_4conv6kernel13ConvUniversalINS1_16ConvProblemShapeILNS1_8OperatorE0ELi3EEENS1_10collective14CollectiveConvINS1_47MainloopSm100TmaUmmaWarpSpecializedImplicitGemmILS5_0ELi27ELi3ELi1ELi2EN4cute5tupleIJNSA_1CILi1EEESD_SD_EEEEENSB_IJNSC_ILi64EEESG_NSB_IJSG_EEEEEENS_12float_e4m3_tESJ_NSA_8TiledMMAINSA_8MMA_AtomIJNSA_10MMA_TraitsINSA_19SM100_MMA_F8F6F4_SSEJSJ_SJ_fSG_SG_NSA_17integral_constantINSA_4UMMA5MajorELSQ_0EEESR_NSO_INSP_7ScaleInELSS_0EEEST_EEEEEENSA_6LayoutISE_NSB_IJNSC_ILi0EEESX_SX_EEEEENSB_IJNSA_10UnderscoreES10_S10_EEEEENS7_6detail27Sm100ImplicitGemmTileTraitsINSA_20SM90_TMA_LOAD_IM2COLENSA_14ComposedLayoutINSA_7SwizzleILi2ELi4ELi3EEENSA_18smem_ptr_flag_bitsILi8EEENSW_INSB_IJNSC_ILi8EEESG_EEENSB_IJSG_SD_EEEEEEEvEENS14_INSA_13SM90_TMA_LOADES1F_vEEEENS_8epilogue10collective18CollectiveEpilogueINS1K_23Sm100TmaWarpSpecializedILi1ELi1ELi32ELb0ELb0EEEJSI_NSB_IJNSW_ISG_SD_EES1P_EEESJ_NSB_IJNSB_IJllllEEESD_SX_EEESJ_S1S_NS1K_6fusion15FusionCallbacksIS1O_NS1T_17LinearCombinationISJ_fSJ_fLNS_15FloatRoundStyleE2EEESI_S1Q_JEEENSA_5SM1004TMEM4LOAD26SM100_TMEM_LOAD_16dp32b32xES15_S1F_NSA_39AutoVectorizingCopyWithAssumedAlignmentILi128EEENSA_21SM90_TMA_STORE_IM2COLES1F_S24_S24_EEEvvEEEEvNT_6ParamsE --------------------------
	.section	.text._ZN7cutlass13device_kernelINS_4conv6kernel13ConvUniversalINS1_16ConvProblemShapeILNS1_8OperatorE0ELi3EEENS1_10collective14CollectiveConvINS1_47MainloopSm100TmaUmmaWarpSpecializedImplicitGemmILS5_0ELi27ELi3ELi1ELi2EN4cute5tupleIJNSA_1CILi1EEESD_SD_EEEEENSB_IJNSC_ILi64EEESG_NSB_IJSG_EEEEEENS_12float_e4m3_tESJ_NSA_8TiledMMAINSA_8MMA_AtomIJNSA_10MMA_TraitsINSA_19SM100_MMA_F8F6F4_SSEJSJ_SJ_fSG_SG_NSA_17integral_constantINSA_4UMMA5MajorELSQ_0EEESR_NSO_INSP_7ScaleInELSS_0EEEST_EEEEEENSA_6LayoutISE_NSB_IJNSC_ILi0EEESX_SX_EEEEENSB_IJNSA_10UnderscoreES10_S10_EEEEENS7_6detail27Sm100ImplicitGemmTileTraitsINSA_20SM90_TMA_LOAD_IM2COLENSA_14ComposedLayoutINSA_7SwizzleILi2ELi4ELi3EEENSA_18smem_ptr_flag_bitsILi8EEENSW_INSB_IJNSC_ILi8EEESG_EEENSB_IJSG_SD_EEEEEEEvEENS14_INSA_13SM90_TMA_LOADES1F_vEEEENS_8epilogue10collective18CollectiveEpilogueINS1K_23Sm100TmaWarpSpecializedILi1ELi1ELi32ELb0ELb0EEEJSI_NSB_IJNSW_ISG_SD_EES1P_EEESJ_NSB_IJNSB_IJllllEEESD_SX_EEESJ_S1S_NS1K_6fusion15FusionCallbacksIS1O_NS1T_17LinearCombinationISJ_fSJ_fLNS_15FloatRoundStyleE2EEESI_S1Q_JEEENSA_5SM1004TMEM4LOAD26SM100_TMEM_LOAD_16dp32b32xES15_S1F_NSA_39AutoVectorizingCopyWithAssumedAlignmentILi128EEENSA_21SM90_TMA_STORE_IM2COLES1F_S24_S24_EEEvvEEEEvNT_6ParamsE,"ax",@progbits
	.align	128
.text._ZN7cutlass13device_kernelINS_4conv6kernel13ConvUniversalINS1_16ConvProblemShapeILNS1_8OperatorE0ELi3EEENS1_10collective14CollectiveConvINS1_47MainloopSm100TmaUmmaWarpSpecializedImplicitGemmILS5_0ELi27ELi3ELi1ELi2EN4cute5tupleIJNSA_1CILi1EEESD_SD_EEEEENSB_IJNSC_ILi64EEESG_NSB_IJSG_EEEEEENS_12float_e4m3_tESJ_NSA_8TiledMMAINSA_8MMA_AtomIJNSA_10MMA_TraitsINSA_19SM100_MMA_F8F6F4_SSEJSJ_SJ_fSG_SG_NSA_17integral_constantINSA_4UMMA5MajorELSQ_0EEESR_NSO_INSP_7ScaleInELSS_0EEEST_EEEEEENSA_6LayoutISE_NSB_IJNSC_ILi0EEESX_SX_EEEEENSB_IJNSA_10UnderscoreES10_S10_EEEEENS7_6detail27Sm100ImplicitGemmTileTraitsINSA_20SM90_TMA_LOAD_IM2COLENSA_14ComposedLayoutINSA_7SwizzleILi2ELi4ELi3EEENSA_18smem_ptr_flag_bitsILi8EEENSW_INSB_IJNSC_ILi8EEESG_EEENSB_IJSG_SD_EEEEEEEvEENS14_INSA_13SM90_TMA_LOADES1F_vEEEENS_8epilogue10collective18CollectiveEpilogueINS1K_23Sm100TmaWarpSpecializedILi1ELi1ELi32ELb0ELb0EEEJSI_NSB_IJNSW_ISG_SD_EES1P_EEESJ_NSB_IJNSB_IJllllEEESD_SX_EEESJ_S1S_NS1K_6fusion15FusionCallbacksIS1O_NS1T_17LinearCombinationISJ_fSJ_fLNS_15FloatRoundStyleE2EEESI_S1Q_JEEENSA_5SM1004TMEM4LOAD26SM100_TMEM_LOAD_16dp32b32xES15_S1F_NSA_39AutoVectorizingCopyWithAssumedAlignmentILi128EEENSA_21SM90_TMA_STORE_IM2COLES1F_S24_S24_EEEvvEEEEvNT_6ParamsE:
        .type           _ZN7cutlass13device_kernelINS_4conv6kernel13ConvUniversalINS1_16ConvProblemShapeILNS1_8OperatorE0ELi3EEENS1_10collective14CollectiveConvINS1_47MainloopSm100TmaUmmaWarpSpecializedImplicitGemmILS5_0ELi27ELi3ELi1ELi2EN4cute5tupleIJNSA_1CILi1EEESD_SD_EEEEENSB_IJNSC_ILi64EEESG_NSB_IJSG_EEEEEENS_12float_e4m3_tESJ_NSA_8TiledMMAINSA_8MMA_AtomIJNSA_10MMA_TraitsINSA_19SM100_MMA_F8F6F4_SSEJSJ_SJ_fSG_SG_NSA_17integral_constantINSA_4UMMA5MajorELSQ_0EEESR_NSO_INSP_7ScaleInELSS_0EEEST_EEEEEENSA_6LayoutISE_NSB_IJNSC_ILi0EEESX_SX_EEEEENSB_IJNSA_10UnderscoreES10_S10_EEEEENS7_6detail27Sm100ImplicitGemmTileTraitsINSA_20SM90_TMA_LOAD_IM2COLENSA_14ComposedLayoutINSA_7SwizzleILi2ELi4ELi3EEENSA_18smem_ptr_flag_bitsILi8EEENSW_INSB_IJNSC_ILi8EEESG_EEENSB_IJSG_SD_EEEEEEEvEENS14_INSA_13SM90_TMA_LOADES1F_vEEEENS_8epilogue10collective18CollectiveEpilogueINS1K_23Sm100TmaWarpSpecializedILi1ELi1ELi32ELb0ELb0EEEJSI_NSB_IJNSW_ISG_SD_EES1P_EEESJ_NSB_IJNSB_IJllllEEESD_SX_EEESJ_S1S_NS1K_6fusion15FusionCallbacksIS1O_NS1T_17LinearCombinationISJ_fSJ_fLNS_15FloatRoundStyleE2EEESI_S1Q_JEEENSA_5SM1004TMEM4LOAD26SM100_TMEM_LOAD_16dp32b32xES15_S1F_NSA_39AutoVectorizingCopyWithAssumedAlignmentILi128EEENSA_21SM90_TMA_STORE_IM2COLES1F_S24_S24_EEEvvEEEEvNT_6ParamsE,@function
        .size           _ZN7cutlass13device_kernelINS_4conv6kernel13ConvUniversalINS1_16ConvProblemShapeILNS1_8OperatorE0ELi3EEENS1_10collective14CollectiveConvINS1_47MainloopSm100TmaUmmaWarpSpecializedImplicitGemmILS5_0ELi27ELi3ELi1ELi2EN4cute5tupleIJNSA_1CILi1EEESD_SD_EEEEENSB_IJNSC_ILi64EEESG_NSB_IJSG_EEEEEENS_12float_e4m3_tESJ_NSA_8TiledMMAINSA_8MMA_AtomIJNSA_10MMA_TraitsINSA_19SM100_MMA_F8F6F4_SSEJSJ_SJ_fSG_SG_NSA_17integral_constantINSA_4UMMA5MajorELSQ_0EEESR_NSO_INSP_7ScaleInELSS_0EEEST_EEEEEENSA_6LayoutISE_NSB_IJNSC_ILi0EEESX_SX_EEEEENSB_IJNSA_10UnderscoreES10_S10_EEEEENS7_6detail27Sm100ImplicitGemmTileTraitsINSA_20SM90_TMA_LOAD_IM2COLENSA_14ComposedLayoutINSA_7SwizzleILi2ELi4ELi3EEENSA_18smem_ptr_flag_bitsILi8EEENSW_INSB_IJNSC_ILi8EEESG_EEENSB_IJSG_SD_EEEEEEEvEENS14_INSA_13SM90_TMA_LOADES1F_vEEEENS_8epilogue10collective18CollectiveEpilogueINS1K_23Sm100TmaWarpSpecializedILi1ELi1ELi32ELb0ELb0EEEJSI_NSB_IJNSW_ISG_SD_EES1P_EEESJ_NSB_IJNSB_IJllllEEESD_SX_EEESJ_S1S_NS1K_6fusion15FusionCallbacksIS1O_NS1T_17LinearCombinationISJ_fSJ_fLNS_15FloatRoundStyleE2EEESI_S1Q_JEEENSA_5SM1004TMEM4LOAD26SM100_TMEM_LOAD_16dp32b32xES15_S1F_NSA_39AutoVectorizingCopyWithAssumedAlignmentILi128EEENSA_21SM90_TMA_STORE_IM2COLES1F_S24_S24_EEEvvEEEEvNT_6ParamsE,(.L_x_188 - _ZN7cutlass13device_kernelINS_4conv6kernel13ConvUniversalINS1_16ConvProblemShapeILNS1_8OperatorE0ELi3EEENS1_10collective14CollectiveConvINS1_47MainloopSm100TmaUmmaWarpSpecializedImplicitGemmILS5_0ELi27ELi3ELi1ELi2EN4cute5tupleIJNSA_1CILi1EEESD_SD_EEEEENSB_IJNSC_ILi64EEESG_NSB_IJSG_EEEEEENS_12float_e4m3_tESJ_NSA_8TiledMMAINSA_8MMA_AtomIJNSA_10MMA_TraitsINSA_19SM100_MMA_F8F6F4_SSEJSJ_SJ_fSG_SG_NSA_17integral_constantINSA_4UMMA5MajorELSQ_0EEESR_NSO_INSP_7ScaleInELSS_0EEEST_EEEEEENSA_6LayoutISE_NSB_IJNSC_ILi0EEESX_SX_EEEEENSB_IJNSA_10UnderscoreES10_S10_EEEEENS7_6detail27Sm100ImplicitGemmTileTraitsINSA_20SM90_TMA_LOAD_IM2COLENSA_14ComposedLayoutINSA_7SwizzleILi2ELi4ELi3EEENSA_18smem_ptr_flag_bitsILi8EEENSW_INSB_IJNSC_ILi8EEESG_EEENSB_IJSG_SD_EEEEEEEvEENS14_INSA_13SM90_TMA_LOADES1F_vEEEENS_8epilogue10collective18CollectiveEpilogueINS1K_23Sm100TmaWarpSpecializedILi1ELi1ELi32ELb0ELb0EEEJSI_NSB_IJNSW_ISG_SD_EES1P_EEESJ_NSB_IJNSB_IJllllEEESD_SX_EEESJ_S1S_NS1K_6fusion15FusionCallbacksIS1O_NS1T_17LinearCombinationISJ_fSJ_fLNS_15FloatRoundStyleE2EEESI_S1Q_JEEENSA_5SM1004TMEM4LOAD26SM100_TMEM_LOAD_16dp32b32xES15_S1F_NSA_39AutoVectorizingCopyWithAssumedAlignmentILi128EEENSA_21SM90_TMA_STORE_IM2COLES1F_S24_S24_EEEvvEEEEvNT_6ParamsE)
        .other          _ZN7cutlass13device_kernelINS_4conv6kernel13ConvUniversalINS1_16ConvProblemShapeILNS1_8OperatorE0ELi3EEENS1_10collective14CollectiveConvINS1_47MainloopSm100TmaUmmaWarpSpecializedImplicitGemmILS5_0ELi27ELi3ELi1ELi2EN4cute5tupleIJNSA_1CILi1EEESD_SD_EEEEENSB_IJNSC_ILi64EEESG_NSB_IJSG_EEEEEENS_12float_e4m3_tESJ_NSA_8TiledMMAINSA_8MMA_AtomIJNSA_10MMA_TraitsINSA_19SM100_MMA_F8F6F4_SSEJSJ_SJ_fSG_SG_NSA_17integral_constantINSA_4UMMA5MajorELSQ_0EEESR_NSO_INSP_7ScaleInELSS_0EEEST_EEEEEENSA_6LayoutISE_NSB_IJNSC_ILi0EEESX_SX_EEEEENSB_IJNSA_10UnderscoreES10_S10_EEEEENS7_6detail27Sm100ImplicitGemmTileTraitsINSA_20SM90_TMA_LOAD_IM2COLENSA_14ComposedLayoutINSA_7SwizzleILi2ELi4ELi3EEENSA_18smem_ptr_flag_bitsILi8EEENSW_INSB_IJNSC_ILi8EEESG_EEENSB_IJSG_SD_EEEEEEEvEENS14_INSA_13SM90_TMA_LOADES1F_vEEEENS_8epilogue10collective18CollectiveEpilogueINS1K_23Sm100TmaWarpSpecializedILi1ELi1ELi32ELb0ELb0EEEJSI_NSB_IJNSW_ISG_SD_EES1P_EEESJ_NSB_IJNSB_IJllllEEESD_SX_EEESJ_S1S_NS1K_6fusion15FusionCallbacksIS1O_NS1T_17LinearCombinationISJ_fSJ_fLNS_15FloatRoundStyleE2EEESI_S1Q_JEEENSA_5SM1004TMEM4LOAD26SM100_TMEM_LOAD_16dp32b32xES15_S1F_NSA_39AutoVectorizingCopyWithAssumedAlignmentILi128EEENSA_21SM90_TMA_STORE_IM2COLES1F_S24_S24_EEEvvEEEEvNT_6ParamsE,@"STO_CUDA_ENTRY STV_DEFAULT"
_ZN7cutlass13device_kernelINS_4conv6kernel13ConvUniversalINS1_16ConvProblemShapeILNS1_8OperatorE0ELi3EEENS1_10collective14CollectiveConvINS1_47MainloopSm100TmaUmmaWarpSpecializedImplicitGemmILS5_0ELi27ELi3ELi1ELi2EN4cute5tupleIJNSA_1CILi1EEESD_SD_EEEEENSB_IJNSC_ILi64EEESG_NSB_IJSG_EEEEEENS_12float_e4m3_tESJ_NSA_8TiledMMAINSA_8MMA_AtomIJNSA_10MMA_TraitsINSA_19SM100_MMA_F8F6F4_SSEJSJ_SJ_fSG_SG_NSA_17integral_constantINSA_4UMMA5MajorELSQ_0EEESR_NSO_INSP_7ScaleInELSS_0EEEST_EEEEEENSA_6LayoutISE_NSB_IJNSC_ILi0EEESX_SX_EEEEENSB_IJNSA_10UnderscoreES10_S10_EEEEENS7_6detail27Sm100ImplicitGemmTileTraitsINSA_20SM90_TMA_LOAD_IM2COLENSA_14ComposedLayoutINSA_7SwizzleILi2ELi4ELi3EEENSA_18smem_ptr_flag_bitsILi8EEENSW_INSB_IJNSC_ILi8EEESG_EEENSB_IJSG_SD_EEEEEEEvEENS14_INSA_13SM90_TMA_LOADES1F_vEEEENS_8epilogue10collective18CollectiveEpilogueINS1K_23Sm100TmaWarpSpecializedILi1ELi1ELi32ELb0ELb0EEEJSI_NSB_IJNSW_ISG_SD_EES1P_EEESJ_NSB_IJNSB_IJllllEEESD_SX_EEESJ_S1S_NS1K_6fusion15FusionCallbacksIS1O_NS1T_17LinearCombinationISJ_fSJ_fLNS_15FloatRoundStyleE2EEESI_S1Q_JEEENSA_5SM1004TMEM4LOAD26SM100_TMEM_LOAD_16dp32b32xES15_S1F_NSA_39AutoVectorizingCopyWithAssumedAlignmentILi128EEENSA_21SM90_TMA_STORE_IM2COLES1F_S24_S24_EEEvvEEEEvNT_6ParamsE:
[----:B------:R-:W1:Y:S01]  /*0000*/  LDC R1, c[0x0][0x37c] ;  /* 0x0000df00ff017b82 */ /* 0x000e620000000800 */
[----:B------:R-:W2:Y:S07]  /*0010*/  S2R R70, SR_TID.X ;  /* 0x0000000000467919 */ /* 0x000eae0000002100 */
[----:B------:R-:W3:Y:S01]  /*0020*/  LDC.64 R2, c[0x0][0x990] ;  /* 0x00026400ff027b82 */ /* 0x000ee20000000a00 */
[----:B------:R-:W-:Y:S01]  /*0030*/  ELECT P2, URZ, PT ;  /* 0x0000000000ff782f */ /* 0x000fe20003840000 */
[----:B-1----:R-:W-:Y:S01]  /*0040*/  VIADD R1, R1, 0xfffffff8 ;  /* 0xfffffff801017836 */ /* 0x002fe20000000000 */
[----:B------:R-:W-:-:S02]  /*0050*/  PRMT R76, RZ, 0x7610, R76 ;  /* 0x00007610ff4c7816 */ /* 0x000fc4000000004c */
[----:B---3--:R-:W-:-:S04]  /*0060*/  ISETP.NE.U32.AND P0, PT, R2, RZ, PT ;  /* 0x000000ff0200720c */ /* 0x008fc80003f05070 */
[----:B------:R-:W-:Y:S02]  /*0070*/  ISETP.NE.AND.EX P0, PT, R3, RZ, PT, P0 ;  /* 0x000000ff0300720c */ /* 0x000fe40003f05300 */
[----:B--2---:R-:W-:-:S05]  /*0080*/  SHF.R.U32.HI R77, RZ, 0x5, R70 ;  /* 0x00000005ff4d7819 */ /* 0x004fca0000011646 */
[----:B------:R-:W1:Y:S02]  /*0090*/  SHFL.IDX PT, R0, R77, RZ, 0x1f ;  /* 0x00001fff4d007589 */ /* 0x000e6400000e0000 */
[----:B-1----:R-:W-:-:S04]  /*00a0*/  R2UR UR15, R0 ;  /* 0x00000000000f72ca */ /* 0x002fc800000e0000 */
[----:B------:R-:W-:Y:S05]  /*00b0*/  @P0 BRA `(.L_x_0) ;  /* 0x0000000000300947 */ /* 0x000fea0003800000 */
[----:B------:R-:W1:Y:S02]  /*00c0*/  LDCU.64 UR4, c[0x0][0x988] ;  /* 0x00013100ff0477ac */ /* 0x000e640008000a00 */
[----:B-1----:R-:W-:-:S04]  /*00d0*/  UISETP.NE.U32.AND UP0, UPT, UR4, URZ, UPT ;  /* 0x000000ff0400728c */ /* 0x002fc8000bf05070 */
[----:B------:R-:W-:-:S09]  /*00e0*/  UISETP.NE.AND.EX UP0, UPT, UR5, URZ, UPT, UP0 ;  /* 0x000000ff0500728c */ /* 0x000fd2000bf05300 */
[----:B------:R-:W-:Y:S05]  /*00f0*/  BRA.U !UP0, `(.L_x_1) ;  /* 0x0000000108147547 */ /* 0x000fea000b800000 */
[----:B------:R-:W1:Y:S01]  /*0100*/  LDC.64 R4, c[0x0][0x988] ;  /* 0x00026200ff047b82 */ /* 0x000e620000000a00 */
[----:B------:R-:W1:Y:S02]  /*0110*/  LDCU.64 UR4, c[0x0][0x358] ;  /* 0x00006b00ff0477ac */ /* 0x000e640008000a00 */
[----:B-1----:R1:W5:Y:S01]  /*0120*/  LDG.E R39, desc[UR4][R4.64] ;  /* 0x0000000404277981 */ /* 0x002362000c1e1900 */
[----:B------:R-:W-:Y:S01]  /*0130*/  HFMA2 R76, -RZ, RZ, 0, 5.9604644775390625e-08 ;  /* 0x00000001ff4c7431 */ /* 0x000fe200000001ff */
[----:B------:R-:W-:Y:S05]  /*0140*/  BRA `(.L_x_0) ;  /* 0x00000000000c7947 */ /* 0x000fea0003800000 */
.L_x_1:
[----:B------:R-:W1:Y:S01]  /*0150*/  LDCU UR4, c[0x0][0x980] ;  /* 0x00013000ff0477ac */ /* 0x000e620008000800 */
[----:B------:R-:W-:Y:S01]  /*0160*/  HFMA2 R76, -RZ, RZ, 0, 5.9604644775390625e-08 ;  /* 0x00000001ff4c7431 */ /* 0x000fe200000001ff */
[----:B-1----:R-:W-:-:S07]  /*0170*/  MOV R39, UR4 ;  /* 0x0000000400277c02 */ /* 0x002fce0008000f00 */
.L_x_0:
[----:B------:R-:W2:Y:S02]  /*0180*/  LDCU.64 UR4, c[0x0][0x9b0] ;  /* 0x00013600ff0477ac */ /* 0x000ea40008000a00 */
[----:B--2---:R-:W-:-:S04]  /*0190*/  UISETP.NE.U32.AND UP0, UPT, UR4, URZ, UPT ;  /* 0x000000ff0400728c */ /* 0x004fc8000bf05070 */
[----:B------:R-:W-:-:S09]  /*01a0*/  UISETP.NE.AND.EX UP0, UPT, UR5, URZ, UPT, UP0 ;  /* 0x000000ff0500728c */ /* 0x000fd2000bf05300 */
[----:B------:R-:W-:Y:S05]  /*01b0*/  BRA.U UP0, `(.L_x_2) ;  /* 0x0000000100287547 */ /* 0x000fea000b800000 */
[----:B------:R-:W2:Y:S02]  /*01c0*/  LDCU.64 UR4, c[0x0][0x9a8] ;  /* 0x00013500ff0477ac */ /* 0x000ea40008000a00 */
[----:B--2---:R-:W-:-:S04]  /*01d0*/  UISETP.NE.U32.AND UP0, UPT, UR4, URZ, UPT ;  /* 0x000000ff0400728c */ /* 0x004fc8000bf05070 */
[----:B------:R-:W-:-:S09]  /*01e0*/  UISETP.NE.AND.EX UP0, UPT, UR5, URZ, UPT, UP0 ;  /* 0x000000ff0500728c */ /* 0x000fd2000bf05300 */
[----:B------:R-:W-:Y:S05]  /*01f0*/  BRA.U !UP0, `(.L_x_3) ;  /* 0x0000000108107547 */ /* 0x000fea000b800000 */
[----:B-1----:R-:W1:Y:S01]  /*0200*/  LDC.64 R4, c[0x0][0x9a8] ;  /* 0x00026a00ff047b82 */ /* 0x002e620000000a00 */
[----:B------:R-:W1:Y:S02]  /*0210*/  LDCU.64 UR4, c[0x0][0x358] ;  /* 0x00006b00ff0477ac */ /* 0x000e640008000a00 */
[----:B-1----:R2:W5:Y:S01]  /*0220*/  LDG.E R38, desc[UR4][R4.64] ;  /* 0x0000000404267981 */ /* 0x002562000c1e1900 */
[----:B------:R-:W-:Y:S05]  /*0230*/  BRA `(.L_x_2) ;  /* 0x0000000000087947 */ /* 0x000fea0003800000 */
.L_x_3:
[----:B------:R-:W2:Y:S02]  /*0240*/  LDCU UR4, c[0x0][0x9a0] ;  /* 0x00013400ff0477ac */ /* 0x000ea40008000800 */
[----:B--2---:R-:W-:Y:S02]  /*0250*/  MOV R38, UR4 ;  /* 0x0000000400267c02 */ /* 0x004fe40008000f00 */
.L_x_2:
[----:B-12---:R-:W1:Y:S01]  /*0260*/  LDC.64 R4, c[0x0][0x988] ;  /* 0x00026200ff047b82 */ /* 0x006e620000000a00 */
[----:B------:R-:W-:Y:S01]  /*0270*/  IMAD.U32 R0, RZ, RZ, UR15 ;  /* 0x0000000fff007e24 */ /* 0x000fe2000f8e00ff */
[----:B------:R-:W-:Y:S01]  /*0280*/  ISETP.EQ.U32.AND P4, PT, R2, RZ, PT ;  /* 0x000000ff0200720c */ /* 0x000fe20003f82070 */
[----:B------:R-:W-:Y:S03]  /*0290*/  BSSY.RECONVERGENT B0, `(.L_x_4) ;  /* 0x0000012000007945 */ /* 0x000fe60003800200 */
[----:B------:R-:W-:Y:S02]  /*02a0*/  ISETP.NE.OR P1, PT, R0, 0x1, !P2 ;  /* 0x000000010000780c */ /* 0x000fe40005725670 */
[----:B-1----:R-:W-:-:S04]  /*02b0*/  ISETP.NE.U32.AND P0, PT, R4, RZ, PT ;  /* 0x000000ff0400720c */ /* 0x002fc80003f05070 */
[----:B------:R-:W-:-:S13]  /*02c0*/  ISETP.NE.AND.EX P0, PT, R5, RZ, PT, P0 ;  /* 0x000000ff0500720c */ /* 0x000fda0003f05300 */
[----:B------:R-:W-:Y:S01]  /*02d0*/  VOTEU.ANY UP4, P0 ;  /* 0x0000000000ff7886 */ /* 0x000fe20000080100 */
[----:B------:R-:W-:Y:S02]  /*02e0*/  PLOP3.LUT P3, PT, PT, PT, UP4, 0x80, 0x8 ;  /* 0x000000000008781c */ /* 0x000fe40003f6f048 */
[----:B------:R-:W-:Y:S02]  /*02f0*/  ISETP.NE.OR P0, PT, R0, 0x3, !P2 ;  /* 0x000000030000780c */ /* 0x000fe40005705670 */
[----:B------:R-:W-:-:S04]  /*0300*/  ISETP.EQ.OR.EX P5, PT, R3, RZ, !P3, P4 ;  /* 0x000000ff0300720c */ /* 0x000fc80005fa2740 */
[----:B------:R-:W-:Y:S01]  /*0310*/  P2R R80, PR, RZ, 0x20 ;  /* 0x00000020ff507803 */ /* 0x000fe20000000000 */
[----:B------:R-:W-:Y:S05]  /*0320*/  @P1 BRA `(.L_x_5) ;  /* 0x0000000000201947 */ /* 0x000fea0003800000 */
[----:B------:R-:W1:Y:S02]  /*0330*/  LDCU.64 UR4, c[0x0][0x348] ;  /* 0x00006900ff0477ac */ /* 0x000e640008000a00 */
[----:B-1----:R-:W-:Y:S02]  /*0340*/  UIADD3 UR6, UP1, UPT, UR4, 0x80, URZ ;  /* 0x0000008004067890 */ /* 0x002fe4000ff3e0ff */
[----:B------:R-:W-:Y:S02]  /*0350*/  UIADD3 UR4, UP0, UPT, UR4, 0x200, URZ ;  /* 0x0000020004047890 */ /* 0x000fe4000ff1e0ff */
[----:B------:R-:W-:Y:S02]  /*0360*/  UIADD3.X UR7, UPT, UPT, URZ, UR5, URZ, UP1, !UPT ;  /* 0x00000005ff077290 */ /* 0x000fe40008ffe4ff */
[----:B------:R-:W-:-:S07]  /*0370*/  UIADD3.X UR5, UPT, UPT, URZ, UR5, URZ, UP0, !UPT ;  /* 0x00000005ff057290 */ /* 0x000fce00087fe4ff */
[----:B------:R1:W-:Y:S02]  /*0380*/  UTMACCTL.PF [UR6] ;  /* 0x00000000060079b9 */ /* 0x0003e40008040000 */
[----:B------:R1:W-:Y:S02]  /*0390*/  UTMACCTL.PF [UR4] ;  /* 0x00000000040079b9 */ /* 0x0003e40008040000 */
[----:B-1----:R-:W-:Y:S01]  /*03a0*/  NOP ;  /* 0x0000000000007918 */ /* 0x002fe20000000000 */
.L_x_5:
[----:B------:R-:W-:Y:S05]  /*03b0*/  BSYNC.RECONVERGENT B0 ;  /* 0x0000000000007941 */ /* 0x000fea0003800200 */
.L_x_4:
[----:B------:R-:W-:Y:S04]  /*03c0*/  BSSY.RECONVERGENT B0, `(.L_x_6) ;  /* 0x000000a000007945 */ /* 0x000fe80003800200 */
        /* <DEDUP_REMOVED lines=9> */
.L_x_7:
[----:B------:R-:W-:Y:S05]  /*0460*/  BSYNC.RECONVERGENT B0 ;  /* 0x0000000000007941 */ /* 0x000fea0003800200 */
.L_x_6:
[----:B------:R-:W-:Y:S01]  /*0470*/  UPLOP3.LUT UP2, UPT, UPT, UPT, UPT, 0x80, 0x8 ;  /* 0x000000000008789c */ /* 0x000fe20003f4f070 */
[----:B------:R-:W-:Y:S10]  /*0480*/  @!P5 BRA `(.L_x_8) ;  /* 0x000000000024d947 */ /* 0x000ff40003800000 */
[----:B------:R-:W-:Y:S01]  /*0490*/  ISETP.NE.U32.AND P1, PT, R2, RZ, PT ;  /* 0x000000ff0200720c */ /* 0x000fe20003f25070 */
[----:B------:R-:W-:Y:S01]  /*04a0*/  USEL UR4, URZ, 0xffffffff, UP4 ;  /* 0xffffffffff047887 */ /* 0x000fe2000a000000 */
[----:B-----5:R-:W-:Y:S02]  /*04b0*/  FSETP.NEU.AND P0, PT, R39, RZ, PT ;  /* 0x000000ff2700720b */ /* 0x020fe40003f0d000 */
[----:B------:R-:W-:-:S11]  /*04c0*/  ISETP.NE.AND.EX P1, PT, R3, RZ, PT, P1 ;  /* 0x000000ff0300720c */ /* 0x000fd60003f25310 */
[----:B------:R-:W-:Y:S02]  /*04d0*/  VOTEU.ANY UP0, P0 ;  /* 0x0000000000ff7886 */ /* 0x000fe40000000100 */
[----:B------:R-:W-:-:S05]  /*04e0*/  VOTEU.ANY UP1, P1 ;  /* 0x0000000000ff7886 */ /* 0x000fca0000820100 */
[----:B------:R-:W-:-:S04]  /*04f0*/  @!UP1 USEL UR4, URZ, 0xffffffff, UP0 ;  /* 0xffffffffff049887 */ /* 0x000fc80008000000 */
[----:B------:R-:W-:-:S04]  /*0500*/  ULOP3.LUT UR4, UR4, 0x1, URZ, 0xc0, !UPT ;  /* 0x0000000104047892 */ /* 0x000fc8000f8ec0ff */
[----:B------:R-:W-:-:S11]  /*0510*/  UISETP.NE.U32.AND UP2, UPT, UR4, 0x1, UPT ;  /* 0x000000010400788c */ /* 0x000fd6000bf45070 */
.L_x_8:
[----:B------:R-:W1:Y:S01]  /*0520*/  SHFL.IDX PT, R2, R77, RZ, 0x1f ;  /* 0x00001fff4d027589 */ /* 0x000e6200000e0000 */
[----:B------:R-:W-:-:S04]  /*0530*/  UISETP.NE.AND UP0, UPT, UR15, 0x2, UPT ;  /* 0x000000020f00788c */ /* 0x000fc8000bf05270 */
[----:B------:R-:W-:Y:S01]  /*0540*/  USEL UR42, URZ, 0x1, UP0 ;  /* 0x00000001ff2a7887 */ /* 0x000fe20008000000 */
[----:B-1----:R-:W-:-:S13]  /*0550*/  ISETP.NE.AND P0, PT, R2, RZ, PT ;  /* 0x000000ff0200720c */ /* 0x002fda0003f05270 */
[----:B------:R-:W-:Y:S05]  /*0560*/  @P0 BRA `(.L_x_9) ;  /* 0x00000004000c0947 */ /* 0x000fea0003800000 */
[----:B------:R-:W-:Y:S01]  /*0570*/  ELECT P0, URZ, PT ;  /* 0x0000000000ff782f */ /* 0x000fe20003800000 */
[----:B------:R-:W-:-:S12]  /*0580*/  BSSY.RECONVERGENT B0, `(.L_x_9) ;  /* 0x0000041000007945 */ /* 0x000fd80003800200 */
[----:B------:R-:W-:Y:S05]  /*0590*/  @!P0 BRA `(.L_x_10) ;  /* 0x0000000000fc8947 */ /* 0x000fea0003800000 */
[----:B------:R-:W1:Y:S01]  /*05a0*/  S2UR UR4, SR_CgaCtaId ;  /* 0x00000000000479c3 */ /* 0x000e620000008800 */
[----:B------:R-:W-:Y:S01]  /*05b0*/  UMOV UR5, 0x400 ;  /* 0x0000040000057882 */ /* 0x000fe20000000000 */
[----:B------:R-:W-:Y:S02]  /*05c0*/  UMOV UR6, 0x1 ;  /* 0x0000000100067882 */ /* 0x000fe40000000000 */
[----:B------:R-:W-:-:S04]  /*05d0*/  UIADD3 UR6, UPT, UPT, -UR6, 0x100000, URZ ;  /* 0x0010000006067890 */ /* 0x000fc8000fffe1ff */
[----:B------:R-:W-:Y:S02]  /*05e0*/  USHF.L.U32 UR7, UR6, 0xb, URZ ;  /* 0x0000000b06077899 */ /* 0x000fe400080006ff */
[----:B------:R-:W-:Y:S02]  /*05f0*/  USHF.L.U32 UR6, UR6, 0x1, URZ ;  /* 0x0000000106067899 */ /* 0x000fe400080006ff */
[----:B-1----:R-:W-:Y:S01]  /*0600*/  ULEA UR4, UR4, UR5, 0x18 ;  /* 0x0000000504047291 */ /* 0x002fe2000f8ec0ff */
[----:B------:R-:W1:Y:S11]  /*0610*/  FENCE.VIEW.ASYNC.S ;  /* 0x00000000000073c6 */ /* 0x000e760000000000 */
[----:B-1----:R1:W2:Y:S01]  /*0620*/  SYNCS.EXCH.64 URZ, [UR4], UR6 ;  /* 0x0000000604ff75b2 */ /* 0x0022a20008000100 */
[----:B------:R1:W3:Y:S01]  /*0630*/  SYNCS.EXCH.64 URZ, [UR4+0xd8], UR6 ;  /* 0x0000d80604ff75b2 */ /* 0x0002e20008000100 */
[----:B------:R1:W4:Y:S01]  /*0640*/  SYNCS.EXCH.64 URZ, [UR4+0x8], UR6 ;  /* 0x0000080604ff75b2 */ /* 0x0003220008000100 */
[----:B------:R1:W1:Y:S01]  /*0650*/  SYNCS.EXCH.64 URZ, [UR4+0xe0], UR6 ;  /* 0x0000e00604ff75b2 */ /* 0x0002620008000100 */
        /* <DEDUP_REMOVED lines=50> */
[----:B--234-:R-:W-:Y:S01]  /*0980*/  NOP ;  /* 0x0000000000007918 */ /* 0x01cfe20000000000 */
.L_x_10:
[----:B-1----:R-:W-:Y:S05]  /*0990*/  BSYNC.RECONVERGENT B0 ;  /* 0x0000000000007941 */ /* 0x002fea0003800200 */
.L_x_9:
[----:B------:R-:W1:Y:S01]  /*09a0*/  SHFL.IDX PT, R2, R77, RZ, 0x1f ;  /* 0x00001fff4d027589 */ /* 0x000e6200000e0000 */
[----:B------:R-:W-:Y:S01]  /*09b0*/  NOP ;  /* 0x0000000000007918 */ /* 0x000fe20000000000 */
[----:B-1----:R-:W-:-:S13]  /*09c0*/  ISETP.NE.AND P0, PT, R2, 0x1, PT ;  /* 0x000000010200780c */ /* 0x002fda0003f05270 */
[----:B------:R-:W-:Y:S05]  /*09d0*/  @P0 BRA `(.L_x_11) ;  /* 0x0000000000400947 */ /* 0x000fea0003800000 */
[----:B------:R-:W1:Y:S01]  /*09e0*/  S2UR UR4, SR_CgaCtaId ;  /* 0x00000000000479c3 */ /* 0x000e620000008800 */
[----:B------:R-:W-:Y:S01]  /*09f0*/  UMOV UR5, 0x400 ;  /* 0x0000040000057882 */ /* 0x000fe20000000000 */
[----:B------:R-:W-:Y:S01]  /*0a00*/  UMOV UR8, 0x20 ;  /* 0x0000002000087882 */ /* 0x000fe20000000000 */
[----:B------:R-:W-:Y:S01]  /*0a10*/  UMOV UR6, 0x80 ;  /* 0x0000008000067882 */ /* 0x000fe20000000000 */
[----:B------:R-:W-:-:S04]  /*0a20*/  UIADD3 UR8, UPT, UPT, -UR8, 0x100000, URZ ;  /* 0x0010000008087890 */ /* 0x000fc8000fffe1ff */
[----:B------:R-:W-:Y:S02]  /*0a30*/  USHF.L.U32 UR9, UR8, 0xb, URZ ;  /* 0x0000000b08097899 */ /* 0x000fe400080006ff */
[----:B------:R-:W-:Y:S02]  /*0a40*/  USHF.L.U32 UR8, UR8, 0x1, URZ ;  /* 0x0000000108087899 */ /* 0x000fe400080006ff */
[----:B------:R-:W-:-:S04]  /*0a50*/  UIADD3 UR6, UPT, UPT, -UR6, 0x100000, URZ ;  /* 0x0010000006067890 */ /* 0x000fc8000fffe1ff */
[----:B------:R-:W-:Y:S02]  /*0a60*/  USHF.L.U32 UR7, UR6, 0xb, URZ ;  /* 0x0000000b06077899 */ /* 0x000fe400080006ff */
[----:B------:R-:W-:Y:S01]  /*0a70*/  USHF.L.U32 UR6, UR6, 0x1, URZ ;  /* 0x0000000106067899 */ /* 0x000fe200080006ff */
[----:B------:R-:W-:Y:S01]  /*0a80*/  ELECT P0, URZ, PT ;  /* 0x0000000000ff782f */ /* 0x000fe20003800000 */
[----:B-1----:R-:W-:Y:S01]  /*0a90*/  ULEA UR4, UR4, UR5, 0x18 ;  /* 0x0000000504047291 */ /* 0x002fe2000f8ec0ff */
[----:B------:R-:W1:Y:S11]  /*0aa0*/  FENCE.VIEW.ASYNC.S ;  /* 0x00000000000073c6 */ /* 0x000e760000000000 */
[----:B-1----:R1:W2:Y:S01]  /*0ab0*/  SYNCS.EXCH.64 URZ, [UR4+0x1b0], UR8 ;  /* 0x0001b00804ff75b2 */ /* 0x0022a20008000100 */
[----:B------:R1:W3:Y:S01]  /*0ac0*/  SYNCS.EXCH.64 URZ, [UR4+0x1b8], UR6 ;  /* 0x0001b80604ff75b2 */ /* 0x0002e20008000100 */
[----:B------:R-:W-:Y:S01]  /*0ad0*/  NOP ;  /* 0x0000000000007918 */ /* 0x000fe20000000000 */
.L_x_11:
[----:B------:R-:W4:Y:S01]  /*0ae0*/  SHFL.IDX PT, R2, R77, RZ, 0x1f ;  /* 0x00001fff4d027589 */ /* 0x000f2200000e0000 */
[----:B------:R-:W-:Y:S01]  /*0af0*/  NOP ;  /* 0x0000000000007918 */ /* 0x000fe20000000000 */
[----:B----4-:R-:W-:-:S13]  /*0b00*/  ISETP.NE.AND P0, PT, R2, 0x3, PT ;  /* 0x000000030200780c */ /* 0x010fda0003f05270 */
[----:B------:R-:W-:Y:S05]  /*0b10*/  @P0 BRA `(.L_x_12) ;  /* 0x0000000000300947 */ /* 0x000fea0003800000 */
[----:B-1----:R-:W1:Y:S01]  /*0b20*/  S2UR UR4, SR_CgaCtaId ;  /* 0x00000000000479c3 */ /* 0x002e620000008800 */
[----:B------:R-:W-:Y:S01]  /*0b30*/  UMOV UR6, 0x400 ;  /* 0x0000040000067882 */ /* 0x000fe20000000000 */
[----:B------:R-:W-:Y:S01]  /*0b40*/  UMOV UR5, 0x20 ;  /* 0x0000002000057882 */ /* 0x000fe20000000000 */
[----:B------:R-:W-:Y:S01]  /*0b50*/  ELECT P0, URZ, PT ;  /* 0x0000000000ff782f */ /* 0x000fe20003800000 */
[----:B-1----:R-:W-:Y:S02]  /*0b60*/  ULEA UR6, UR4, UR6, 0x18 ;  /* 0x0000000604067291 */ /* 0x002fe4000f8ec0ff */
[----:B------:R-:W-:-:S04]  /*0b70*/  UIADD3 UR4, UPT, UPT, -UR5, 0x100000, URZ ;  /* 0x0010000005047890 */ /* 0x000fc8000fffe1ff */
[----:B------:R-:W-:Y:S02]  /*0b80*/  USHF.L.U32 UR5, UR4, 0xb, URZ ;  /* 0x0000000b04057899 */ /* 0x000fe400080006ff */
[----:B------:R-:W-:Y:S01]  /*0b90*/  USHF.L.U32 UR4, UR4, 0x1, URZ ;  /* 0x0000000104047899 */ /* 0x000fe200080006ff */
[----:B------:R-:W1:Y:S11]  /*0ba0*/  FENCE.VIEW.ASYNC.S ;  /* 0x00000000000073c6 */ /* 0x000e760000000000 */
[----:B-1----:R4:W1:Y:S01]  /*0bb0*/  SYNCS.EXCH.64 URZ, [UR6+0x1c0], UR4 ;  /* 0x0001c00406ff75b2 */ /* 0x0028620008000100 */
[----:B------:R4:W1:Y:S02]  /*0bc0*/  SYNCS.EXCH.64 URZ, [UR6+0x1c8], UR4 ;  /* 0x0001c80406ff75b2 */ /* 0x0008640008000100 */
[----:B----4-:R-:W-:Y:S01]  /*0bd0*/  NOP ;  /* 0x0000000000007918 */ /* 0x010fe20000000000 */
.L_x_12:
[----:B------:R-:W4:Y:S01]  /*0be0*/  SHFL.IDX PT, R2, R77, RZ, 0x1f ;  /* 0x00001fff4d027589 */ /* 0x000f2200000e0000 */
[----:B------:R-:W-:Y:S01]  /*0bf0*/  NOP ;  /* 0x0000000000007918 */ /* 0x000fe20000000000 */
[----:B----4-:R-:W-:-:S13]  /*0c00*/  ISETP.NE.AND P0, PT, R2, 0x4, PT ;  /* 0x000000040200780c */ /* 0x010fda0003f05270 */
[----:B------:R-:W-:Y:S05]  /*0c10*/  @P0 BRA `(.L_x_13) ;  /* 0x0000000000440947 */ /* 0x000fea0003800000 */
[----:B-1----:R-:W1:Y:S01]  /*0c20*/  S2UR UR6, SR_CgaCtaId ;  /* 0x00000000000679c3 */ /* 0x002e620000008800 */
[----:B------:R-:W-:Y:S01]  /*0c30*/  UMOV UR4, 0x100 ;  /* 0x0000010000047882 */ /* 0x000fe20000000000 */
[----:B------:R-:W-:Y:S01]  /*0c40*/  UMOV UR5, 0x400 ;  /* 0x0000040000057882 */ /* 0x000fe20000000000 */
[----:B------:R-:W-:Y:S01]  /*0c50*/  USEL UR4, UR4, 0xe0, UP2 ;  /* 0x000000e004047887 */ /* 0x000fe20009000000 */
[----:B------:R-:W-:Y:S01]  /*0c60*/  UMOV UR8, 0x1 ;  /* 0x0000000100087882 */ /* 0x000fe20000000000 */
[----:B------:R-:W-:Y:S01]  /*0c70*/  ELECT P0, URZ, PT ;  /* 0x0000000000ff782f */ /* 0x000fe20003800000 */
[----:B------:R-:W-:-:S04]  /*0c80*/  UIADD3 UR8, UPT, UPT, -UR8, 0x100000, URZ ;  /* 0x0010000008087890 */ /* 0x000fc8000fffe1ff */
[----:B------:R-:W-:Y:S02]  /*0c90*/  USHF.L.U32 UR9, UR8, 0xb, URZ ;  /* 0x0000000b08097899 */ /* 0x000fe400080006ff */
[----:B------:R-:W-:Y:S02]  /*0ca0*/  USHF.L.U32 UR8, UR8, 0x1, URZ ;  /* 0x0000000108087899 */ /* 0x000fe400080006ff */
[----:B-1----:R-:W-:Y:S02]  /*0cb0*/  ULEA UR6, UR6, UR5, 0x18 ;  /* 0x0000000506067291 */ /* 0x002fe4000f8ec0ff */
[----:B------:R-:W-:-:S04]  /*0cc0*/  UIADD3 UR4, UPT, UPT, -UR4, 0x100000, URZ ;  /* 0x0010000004047890 */ /* 0x000fc8000fffe1ff */
[----:B------:R-:W-:Y:S02]  /*0cd0*/  USHF.L.U32 UR5, UR4, 0xb, URZ ;  /* 0x0000000b04057899 */ /* 0x000fe400080006ff */
[----:B------:R-:W-:Y:S01]  /*0ce0*/  USHF.L.U32 UR4, UR4, 0x1, URZ ;  /* 0x0000000104047899 */ /* 0x000fe200080006ff */
[----:B------:R-:W1:Y:S03]  /*0cf0*/  FENCE.VIEW.ASYNC.S ;  /* 0x00000000000073c6 */ /* 0x000e660000000000 */
[----:B-1----:R4:W1:Y:S08]  /*0d00*/  SYNCS.EXCH.64 URZ, [UR6+0x1d0], UR8 ;  /* 0x0001d00806ff75b2 */ /* 0x0028700008000100 */
[----:B------:R4:W1:Y:S02]  /*0d10*/  SYNCS.EXCH.64 URZ, [UR6+0x1d8], UR4 ;  /* 0x0001d80406ff75b2 */ /* 0x0008640008000100 */
[----:B----4-:R-:W-:Y:S01]  /*0d20*/  NOP ;  /* 0x0000000000007918 */ /* 0x010fe20000000000 */
.L_x_13:
[----:B------:R-:W4:Y:S01]  /*0d30*/  SHFL.IDX PT, R2, R77, RZ, 0x1f ;  /* 0x00001fff4d027589 */ /* 0x000f2200000e0000 */
[----:B------:R-:W1:Y:S01]  /*0d40*/  S2UR UR44, SR_CTAID.X ;  /* 0x00000000002c79c3 */ /* 0x000e620000002500 */
[----:B------:R-:W-:-:S07]  /*0d50*/  NOP ;  /* 0x0000000000007918 */ /* 0x000fce0000000000 */
[----:B------:R-:W1:Y:S01]  /*0d60*/  S2UR UR45, SR_CTAID.Y ;  /* 0x00000000002d79c3 */ /* 0x000e620000002600 */
[----:B----4-:R-:W-:-:S13]  /*0d70*/  ISETP.NE.AND P0, PT, R2, 0x5, PT ;  /* 0x000000050200780c */ /* 0x010fda0003f05270 */
[----:B-1----:R-:W-:Y:S05]  /*0d80*/  @P0 BRA `(.L_x_14) ;  /* 0x0000000000480947 */ /* 0x002fea0003800000 */
        /* <DEDUP_REMOVED lines=13> */
[----:B-1----:R1:W4:Y:S01]  /*0e60*/  SYNCS.EXCH.64 URZ, [UR4+0x1e0], UR8 ;  /* 0x0001e00804ff75b2 */ /* 0x0023220008000100 */
[----:B------:R1:W1:Y:S01]  /*0e70*/  SYNCS.EXCH.64 URZ, [UR4+0x1f0], UR6 ;  /* 0x0001f00604ff75b2 */ /* 0x0002620008000100 */
[----:B------:R1:W1:Y:S01]  /*0e80*/  SYNCS.EXCH.64 URZ, [UR4+0x1e8], UR8 ;  /* 0x0001e80804ff75b2 */ /* 0x0002620008000100 */
[----:B------:R1:W1:Y:S01]  /*0e90*/  SYNCS.EXCH.64 URZ, [UR4+0x1f8], UR6 ;  /* 0x0001f80604ff75b2 */ /* 0x0002620008000100 */
[----:B------:R-:W-:Y:S01]  /*0ea0*/  NOP ;  /* 0x0000000000007918 */ /* 0x000fe20000000000 */
.L_x_14:
[----:B------:R-:W-:-:S05]  /*0eb0*/  CS2R.32 R69, SR_CgaSize ;  /* 0x0000000000457805 */ /* 0x000fca0000008a00 */
[----:B------:R-:W-:-:S05]  /*0ec0*/  IMAD R69, R69, -0xa0, RZ ;  /* 0xffffff6045457824 */ /* 0x000fca00078e02ff */
[----:B------:R-:W-:-:S14]  /*0ed0*/  R2UR UR5, R69 ;  /* 0x00000000450572ca */ /* 0x000fdc00000e0000 */
[----:B------:R-:W2:Y:S01]  /*0ee0*/  LDCU UR5, c[0x0][UR5+0x2b0] ;  /* 0x00005600050577ac */ /* 0x000ea20008000800 */
[----:B------:R-:W-:Y:S02]  /*0ef0*/  I2FP.F32.U32 R69, UR44 ;  /* 0x0000002c00457c45 */ /* 0x000fe40008201000 */
[----:B------:R-:W-:-:S05]  /*0f00*/  CS2R.32 R3, SR_CgaSize ;  /* 0x0000000000037805 */ /* 0x000fca0000008a00 */
[----:B------:R-:W-:-:S06]  /*0f10*/  IMAD R3, R3, -0xa0, RZ ;  /* 0xffffff6003037824 */ /* 0x000fcc00078e02ff */
[----:B------:R-:W3:Y:S01]  /*0f20*/  LDC R3, c[0x0][R3+0x2a0] ;  /* 0x0000a80003037b82 */ /* 0x000ee20000000800 */
[----:B------:R-:W-:Y:S02]  /*0f30*/  I2FP.F32.U32 R68, UR45 ;  /* 0x0000002d00447c45 */ /* 0x000fe40008201000 */
[----:B------:R-:W-:-:S05]  /*0f40*/  CS2R.32 R16, SR_CgaSize ;  /* 0x0000000000107805 */ /* 0x000fca0000008a00 */
[----:B------:R-:W-:-:S05]  /*0f50*/  IMAD R16, R16, -0xa0, RZ ;  /* 0xffffff6010107824 */ /* 0x000fca00078e02ff */
[----:B-1----:R-:W-:-:S14]  /*0f60*/  R2UR UR4, R16 ;  /* 0x00000000100472ca */ /* 0x002fdc00000e0000 */
[----:B------:R-:W1:Y:S01]  /*0f70*/  LDCU UR4, c[0x0][UR4+0x2b4] ;  /* 0x00005680040477ac */ /* 0x000e620008000800 */
[----:B------:R-:W-:Y:S01]  /*0f80*/  NOP ;  /* 0x0000000000007918 */ /* 0x000fe20000000000 */
[----:B------:R-:W3:Y:S01]  /*0f90*/  S2R R16, SR_CTAID.Z ;  /* 0x0000000000107919 */ /* 0x000ee20000002700 */
[----:B------:R-:W4:Y:S01]  /*0fa0*/  LDCU UR18, c[0x0][0xc24] ;  /* 0x00018480ff1277ac */ /* 0x000f220008000800 */
[----:B------:R-:W-:-:S05]  /*0fb0*/  CS2R.32 R2, SR_CgaSize ;  /* 0x0000000000027805 */ /* 0x000fca0000008a00 */
[----:B------:R-:W-:-:S06]  /*0fc0*/  IMAD R2, R2, -0xa0, RZ ;  /* 0xffffff6002027824 */ /* 0x000fcc00078e02ff */
[----:B------:R-:W3:Y:S01]  /*0fd0*/  LDC R2, c[0x0][R2+0x2a4] ;  /* 0x0000a90002027b82 */ /* 0x000ee20000000800 */
[----:B--2---:R-:W-:Y:S01]  /*0fe0*/  FMUL R69, R69, UR5 ;  /* 0x0000000545457c20 */ /* 0x004fe20008400000 */
[----:B-1----:R-:W-:-:S05]  /*0ff0*/  FMUL R68, R68, UR4 ;  /* 0x0000000444447c20 */ /* 0x002fca0008400000 */
[----:B------:R-:W1:Y:S01]  /*1000*/  F2I.U32.TRUNC.NTZ R69, R69 ;  /* 0x0000004500457305 */ /* 0x000e62000020f000 */
[----:B----4-:R-:W-:-:S07]  /*1010*/  UISETP.GE.AND UP0, UPT, UR18, 0x1, UPT ;  /* 0x000000011200788c */ /* 0x010fce000bf06270 */
[----:B------:R-:W2:Y:S01]  /*1020*/  F2I.U32.TRUNC.NTZ R68, R68 ;  /* 0x0000004400447305 */ /* 0x000ea2000020f000 */
[----:B-1----:R-:W-:-:S05]  /*1030*/  IADD3 R69, PT, PT, -R69, RZ, RZ ;  /* 0x000000ff45457210 */ /* 0x002fca0007ffe1ff */
[----:B---3--:R-:W-:Y:S01]  /*1040*/  IMAD R69, R3, R69, UR44 ;  /* 0x0000002c03457e24 */ /* 0x008fe2000f8e0245 */
[----:B--2---:R-:W-:-:S05]  /*1050*/  IADD3 R68, PT, PT, -R68, RZ, RZ ;  /* 0x000000ff44447210 */ /* 0x004fca0007ffe1ff */
[----:B------:R-:W-:Y:S01]  /*1060*/  IMAD R68, R2, R68, UR45 ;  /* 0x0000002d02447e24 */ /* 0x000fe2000f8e0244 */
[----:B------:R-:W-:Y:S06]  /*1070*/  BAR.SYNC.DEFER_BLOCKING 0x0 ;  /* 0x0000000000007b1d */ /* 0x000fec0000010000 */
[----:B------:R-:W-:Y:S05]  /*1080*/  BRA.U !UP0, `(.L_x_15) ;  /* 0x0000000108d47547 */ /* 0x000fea000b800000 */
[----:B------:R-:W1:Y:S01]  /*1090*/  LDCU.128 UR20, c[0x0][0xc10] ;  /* 0x00018200ff1477ac */ /* 0x000e620008000c00 */
[----:B------:R-:W2:Y:S01]  /*10a0*/  LDCU UR14, c[0x0][0x370] ;  /* 0x00006e00ff0e77ac */ /* 0x000ea20008000800 */
[----:B------:R-:W3:Y:S01]  /*10b0*/  LDCU UR9, c[0x0][0x374] ;  /* 0x00006e80ff0977ac */ /* 0x000ee20008000800 */
[----:B------:R-:W4:Y:S01]  /*10c0*/  LDCU UR19, c[0x0][0xc0c] ;  /* 0x00018180ff1377ac */ /* 0x000f220008000800 */
[----:B------:R-:W4:Y:S01]  /*10d0*/  LDCU UR8, c[0x0][0xc20] ;  /* 0x00018400ff0877ac */ /* 0x000f220008000800 */
[----:B------:R-:W4:Y:S01]  /*10e0*/  LDCU.64 UR16, c[0x0][0xc28] ;  /* 0x00018500ff1077ac */ /* 0x000f220008000a00 */
[----:B-1----:R-:W-:Y:S02]  /*10f0*/  UISETP.NE.AND UP0, UPT, UR22, 0x1, UPT ;  /* 0x000000011600788c */ /* 0x002fe4000bf05270 */
[----:B---3--:R-:W-:Y:S02]  /*1100*/  UIMAD.WIDE.U32 UR4, UR9, UR23, URZ ;  /* 0x00000017090472a5 */ /* 0x008fe4000f8e00ff */
[----:B--2---:R-:W-:-:S02]  /*1110*/  UIMAD.WIDE.U32 UR6, UR14, UR20, URZ ;  /* 0x000000140e0672a5 */ /* 0x004fc4000f8e00ff */
[----:B----4-:R-:W-:Y:S02]  /*1120*/  UISETP.NE.AND UP1, UPT, UR19, 0x1, UPT ;  /* 0x000000011300788c */ /* 0x010fe4000bf25270 */
[----:B------:R-:W-:Y:S01]  /*1130*/  UIMAD.WIDE.U32 UR10, UR45, UR23, URZ ;  /* 0x000000172d0a72a5 */ /* 0x000fe2000f8e00ff */
[----:B------:R-:W-:Y:S01]  /*1140*/  UMOV UR4, UR5 ;  /* 0x0000000500047c82 */ /* 0x000fe20008000000 */
[----:B------:R-:W-:Y:S02]  /*1150*/  UISETP.NE.AND UP3, UPT, UR18, 0x1, UPT ;  /* 0x000000011200788c */ /* 0x000fe4000bf65270 */
[----:B------:R-:W-:-:S03]  /*1160*/  @UP0 USHF.R.U32.HI UR9, URZ, UR8, UR4 ;  /* 0x00000008ff090299 */ /* 0x000fc60008011604 */
[----:B------:R-:W-:Y:S01]  /*1170*/  UMOV UR6, UR11 ;  /* 0x0000000b00067c82 */ /* 0x000fe20008000000 */
[----:B------:R-:W-:Y:S01]  /*1180*/  UMOV UR4, UR7 ;  /* 0x0000000700047c82 */ /* 0x000fe20008000000 */
[----:B------:R-:W-:Y:S02]  /*1190*/  USHF.R.U32.HI UR10, URZ, UR8, UR6 ;  /* 0x00000008ff0a7299 */ /* 0x000fe40008011606 */
[----:B------:R-:W-:Y:S02]  /*11a0*/  @UP1 USHF.R.U32.HI UR14, URZ, UR21, UR4 ;  /* 0x00000015ff0e1299 */ /* 0x000fe40008011604 */
[----:B------:R-:W-:Y:S02]  /*11b0*/  UIMAD.WIDE.U32 UR4, UR9, UR16, URZ ;  /* 0x00000010090472a5 */ /* 0x000fe4000f8e00ff */
[----:B------:R-:W-:Y:S02]  /*11c0*/  UIMAD.WIDE.U32 UR12, UR44, UR20, URZ ;  /* 0x000000142c0c72a5 */ /* 0x000fe4000f8e00ff */
[----:B------:R-:W-:-:S03]  /*11d0*/  UIMAD.WIDE.U32 UR6, UR14, UR16, URZ ;  /* 0x000000100e0672a5 */ /* 0x000fc6000f8e00ff */
[----:B------:R-:W-:Y:S02]  /*11e0*/  UMOV UR4, UR5 ;  /* 0x0000000500047c82 */ /* 0x000fe40008000000 */
[----:B------:R-:W-:Y:S01]  /*11f0*/  @UP3 USHF.R.U32.HI UR9, URZ, UR17, UR4 ;  /* 0x00000011ff093299 */ /* 0x000fe20008011604 */
[----:B------:R-:W-:Y:S02]  /*1200*/  UMOV UR8, UR13 ;  /* 0x0000000d00087c82 */ /* 0x000fe40008000000 */
[----:B------:R-:W-:Y:S01]  /*1210*/  UMOV UR4, UR7 ;  /* 0x0000000700047c82 */ /* 0x000fe20008000000 */
[----:B------:R-:W-:Y:S02]  /*1220*/  USHF.R.U32.HI UR21, URZ, UR21, UR8 ;  /* 0x00000015ff157299 */ /* 0x000fe40008011608 */
[----:B------:R-:W-:Y:S02]  /*1230*/  @UP3 USHF.R.U32.HI UR14, URZ, UR17, UR4 ;  /* 0x00000011ff0e3299 */ /* 0x000fe40008011604 */
[----:B------:R-:W-:-:S02]  /*1240*/  USEL UR8, UR45, UR10, !UP0 ;  /* 0x0000000a2d087287 */ /* 0x000fc4000c000000 */
[----:B------:R-:W-:Y:S02]  /*1250*/  UIMAD UR4, UR9, UR18, URZ ;  /* 0x00000012090472a4 */ /* 0x000fe4000f8e02ff */
[----:B------:R-:W-:Y:S02]  /*1260*/  USEL UR6, UR44, UR21, !UP1 ;  /* 0x000000152c067287 */ /* 0x000fe4000c800000 */
[----:B------:R-:W-:Y:S02]  /*1270*/  UISETP.GE.AND UP0, UPT, UR8, UR4, UPT ;  /* 0x000000040800728c */ /* 0x000fe4000bf06270 */
[----:B------:R-:W-:Y:S02]  /*1280*/  UIMAD UR7, UR14, UR18, URZ ;  /* 0x000000120e0772a4 */ /* 0x000fe4000f8e02ff */
[----:B------:R-:W-:Y:S02]  /*1290*/  UIMAD.WIDE.U32 UR4, UR8, UR16, URZ ;  /* 0x00000010080472a5 */ /* 0x000fe4000f8e00ff */
[----:B------:R-:W-:-:S02]  /*12a0*/  UISETP.GE.OR UP0, UPT, UR6, UR7, UP0 ;  /* 0x000000070600728c */ /* 0x000fc40008706670 */
[----:B------:R-:W-:Y:S02]  /*12b0*/  UIMAD.WIDE.U32 UR10, UR6, UR16, URZ ;  /* 0x00000010060a72a5 */ /* 0x000fe4000f8e00ff */
[----:B------:R-:W-:Y:S01]  /*12c0*/  UIADD3 UR7, UPT, UPT, -UR8, URZ, URZ ;  /* 0x000000ff08077290 */ /* 0x000fe2000fffe1ff */
[----:B------:R-:W-:Y:S01]  /*12d0*/  UMOV UR4, UR5 ;  /* 0x0000000500047c82 */ /* 0x000fe20008000000 */
[----:B------:R-:W-:Y:S02]  /*12e0*/  UIADD3 UR9, UPT, UPT, -UR6, URZ, URZ ;  /* 0x000000ff06097290 */ /* 0x000fe4000fffe1ff */
[----:B------:R-:W-:-:S03]  /*12f0*/  USHF.R.U32.HI UR4, URZ, UR17, UR4 ;  /* 0x00000011ff047299 */ /* 0x000fc60008011604 */
[----:B------:R-:W-:Y:S01]  /*1300*/  @!UP0 UMOV UR5, UR11 ;  /* 0x0000000b00058c82 */ /* 0x000fe20008000000 */
[----:B------:R-:W-:Y:S02]  /*1310*/  UIMAD UR45, UR22, UR7, UR45 ;  /* 0x00000007162d72a4 */ /* 0x000fe4000f8e022d */
[----:B------:R-:W-:Y:S02]  /*1320*/  USEL UR4, UR8, UR4, !UP3 ;  /* 0x0000000408047287 */ /* 0x000fe4000d800000 */
[----:B------:R-:W-:Y:S02]  /*1330*/  @!UP0 USHF.R.U32.HI UR5, URZ, UR17, UR5 ;  /* 0x00000011ff058299 */ /* 0x000fe40008011605 */
[----:B------:R-:W-:Y:S02]  /*1340*/  UIADD3 UR7, UPT, UPT, -UR4, URZ, URZ ;  /* 0x000000ff04077290 */ /* 0x000fe4000fffe1ff */
[----:B------:R-:W-:Y:S02]  /*1350*/  @!UP0 USEL UR5, UR6, UR5, !UP3 ;  /* 0x0000000506058287 */ /* 0x000fe4000d800000 */
[----:B------:R-:W-:-:S02]  /*1360*/  UIMAD UR7, UR18, UR7, UR8 ;  /* 0x00000007120772a4 */ /* 0x000fc4000f8e0208 */
[----:B------:R-:W-:Y:S02]  /*1370*/  @!UP0 UIADD3 UR4, UPT, UPT, UR4, -UR5, URZ ;  /* 0x8000000504048290 */ /* 0x000fe4000fffe0ff */
[----:B------:R-:W-:Y:S02]  /*1380*/  @!UP0 UIMAD UR7, UR7, UR14, UR5 ;  /* 0x0000000e070782a4 */ /* 0x000fe4000f8e0205 */
[----:B------:R-:W-:Y:S02]  /*1390*/  @!UP0 UIMAD UR8, UR4, UR18, UR6 ;  /* 0x00000012040882a4 */ /* 0x000fe4000f8e0206 */
[----:B------:R-:W-:Y:S02]  /*13a0*/  UIMAD UR4, UR19, UR9, UR44 ;  /* 0x00000009130472a4 */ /* 0x000fe4000f8e022c */
[----:B------:R-:W-:Y:S01]  /*13b0*/  UIMAD UR45, UR8, UR22, UR45 ;  /* 0x00000016082d72a4 */ /* 0x000fe2000f8e022d */
[----:B------:R-:W-:Y:S02]  /*13c0*/  @!UP0 UMOV UR6, UR7 ;  /* 0x0000000700068c82 */ /* 0x000fe40008000000 */
[----:B------:R-:W-:-:S12]  /*13d0*/  UIMAD UR44, UR6, UR19, UR4 ;  /* 0x00000013062c72a4 */ /* 0x000fd8000f8e0204 */
.L_x_15:
[----:B------:R-:W1:Y:S02]  /*13e0*/  LDCU UR4, c[0x0][0xc30] ;  /* 0x00018600ff0477ac */ /* 0x000e640008000800 */
[----:B-1----:R-:W-:-:S09]  /*13f0*/  UISETP.NE.AND UP0, UPT, UR4, 0x1, UPT ;  /* 0x000000010400788c */ /* 0x002fd2000bf05270 */
[----:B------:R-:W-:Y:S05]  /*1400*/  BRA.U UP0, `(.L_x_16) ;  /* 0x0000000100447547 */ /* 0x000fea000b800000 */
[----:B------:R-:W1:Y:S01]  /*1410*/  LDCU.128 UR8, c[0x0][0xc10] ;  /* 0x00018200ff0877ac */ /* 0x000e620008000c00 */
[----:B------:R-:W2:Y:S01]  /*1420*/  LDCU UR12, c[0x0][0xc0c] ;  /* 0x00018180ff0c77ac */ /* 0x000ea20008000800 */
[----:B------:R-:W3:Y:S01]  /*1430*/  LDCU UR13, c[0x0][0xc20] ;  /* 0x00018400ff0d77ac */ /* 0x000ee20008000800 */
[----:B-1----:R-:W-:Y:S02]  /*1440*/  UIMAD.WIDE.U32 UR6, UR44, UR8, URZ ;  /* 0x000000082c0672a5 */ /* 0x002fe4000f8e00ff */
[----:B------:R-:W-:Y:S02]  /*1450*/  UIMAD.WIDE.U32 UR4, UR45, UR11, URZ ;  /* 0x0000000b2d0472a5 */ /* 0x000fe4000f8e00ff */
[----:B--2---:R-:W-:Y:S02]  /*1460*/  UISETP.NE.AND UP1, UPT, UR12, 0x1, UPT ;  /* 0x000000010c00788c */ /* 0x004fe4000bf25270 */
[----:B------:R-:W-:Y:S01]  /*1470*/  UISETP.NE.AND UP0, UPT, UR10, 0x1, UPT ;  /* 0x000000010a00788c */ /* 0x000fe2000bf05270 */
[----:B------:R-:W-:-:S02]  /*1480*/  UMOV UR6, UR7 ;  /* 0x0000000700067c82 */ /* 0x000fc40008000000 */
[----:B------:R-:W-:Y:S01]  /*1490*/  UMOV UR4, UR5 ;  /* 0x0000000500047c82 */ /* 0x000fe20008000000 */
[----:B------:R-:W-:Y:S02]  /*14a0*/  USHF.R.U32.HI UR6, URZ, UR9, UR6 ;  /* 0x00000009ff067299 */ /* 0x000fe40008011606 */
[----:B---3--:R-:W-:Y:S02]  /*14b0*/  USHF.R.U32.HI UR4, URZ, UR13, UR4 ;  /* 0x0000000dff047299 */ /* 0x008fe40008011604 */
[----:B------:R-:W-:Y:S02]  /*14c0*/  USEL UR5, UR44, UR6, !UP1 ;  /* 0x000000062c057287 */ /* 0x000fe4000c800000 */
[----:B------:R-:W-:-:S04]  /*14d0*/  USEL UR4, UR45, UR4, !UP0 ;  /* 0x000000042d047287 */ /* 0x000fc8000c000000 */
[----:B------:R-:W-:Y:S02]  /*14e0*/  UIADD3 UR6, UPT, UPT, UR5, -UR4, URZ ;  /* 0x8000000405067290 */ /* 0x000fe4000fffe0ff */
[----:B------:R-:W-:Y:S02]  /*14f0*/  UIADD3 UR4, UPT, UPT, -UR5, UR4, URZ ;  /* 0x0000000405047290 */ /* 0x000fe4000fffe1ff */
[----:B------:R-:W-:Y:S02]  /*1500*/  UIMAD UR45, UR6, UR10, UR45 ;  /* 0x0000000a062d72a4 */ /* 0x000fe4000f8e022d */
[----:B------:R-:W-:-:S12]  /*1510*/  UIMAD UR44, UR4, UR12, UR44 ;  /* 0x0000000c042c72a4 */ /* 0x000fd8000f8e022c */
.L_x_16:
[----:B------:R-:W-:Y:S01]  /*1520*/  BAR.SYNC.DEFER_BLOCKING 0x0 ;  /* 0x0000000000007b1d */ /* 0x000fe20000010000 */
[----:B------:R-:W-:Y:S01]  /*1530*/  UISETP.NE.AND UP0, UPT, UR15, 0x2, UPT ;  /* 0x000000020f00788c */ /* 0x000fe2000bf05270 */
[----:B------:R-:W-:Y:S02]  /*1540*/  ISETP.NE.OR P2, PT, R0, 0x2, !P2 ;  /* 0x000000020000780c */ /* 0x000fe40005745670 */
[----:B------:R-:W-:Y:S02]  /*1550*/  LOP3.LUT R0, R70, 0x1f, RZ, 0xc0, !PT ;  /* 0x0000001f46007812 */ /* 0x000fe400078ec0ff */
[----:B------:R-:W1:Y:S04]  /*1560*/  LDCU UR39, c[0x0][0xc24] ;  /* 0x00018480ff2777ac */ /* 0x000e680008000800 */
[----:B------:R-:W-:Y:S05]  /*1570*/  BRA.U UP0, `(.L_x_17) ;  /* 0x0000002500c87547 */ /* 0x000fea000b800000 */
[----:B------:R-:W2:Y:S01]  /*1580*/  LDCU UR5, c[0x0][0x388] ;  /* 0x00007100ff0577ac */ /* 0x000ea20008000800 */
[----:B------:R-:W-:Y:S01]  /*1590*/  PLOP3.LUT P1, PT, PT, PT, UP2, 0x80, 0x8 ;  /* 0x000000000008781c */ /* 0x000fe20003f2f028 */
[----:B------:R-:W-:Y:S01]  /*15a0*/  IMAD.MOV.U32 R2, RZ, RZ, RZ ;  /* 0x000000ffff027224 */ /* 0x000fe200078e00ff */
[----:B------:R-:W-:Y:S01]  /*15b0*/  ISETP.EQ.OR P3, PT, R0, RZ, P2 ;  /* 0x000000ff0000720c */ /* 0x000fe20001762670 */
[----:B------:R-:W3:Y:S01]  /*15c0*/  LDCU UR8, c[0x0][0x38c] ;  /* 0x00007180ff0877ac */ /* 0x000ee20008000800 */
[----:B------:R-:W-:Y:S01]  /*15d0*/  PLOP3.LUT P1, PT, P1, PT, PT, 0x8, 0x80 ;  /* 0x000000000080781c */ /* 0x000fe20000f2e170 */
[----:B------:R-:W4:Y:S01]  /*15e0*/  LDCU.64 UR6, c[0x0][0x390] ;  /* 0x00007200ff0677ac */ /* 0x000f220008000a00 */
[----:B------:R-:W1:Y:S01]  /*15f0*/  LDCU UR52, c[0x0][0x370] ;  /* 0x00006e00ff3477ac */ /* 0x000e620008000800 */
[----:B------:R-:W1:Y:S01]  /*1600*/  LDCU.64 UR42, c[0x0][0x348] ;  /* 0x00006900ff2a77ac */ /* 0x000e620008000a00 */
[----:B--2---:R-:W-:Y:S01]  /*1610*/  UIADD3 UR5, UPT, UPT, UR5, 0x3f, URZ ;  /* 0x0000003f05057890 */ /* 0x004fe2000fffe0ff */
[----:B------:R-:W2:Y:S03]  /*1620*/  LDCU UR51, c[0x0][0x374] ;  /* 0x00006e80ff3377ac */ /* 0x000ea60008000800 */
[----:B------:R-:W-:Y:S01]  /*1630*/  USHF.R.S32.HI UR4, URZ, 0x1f, UR5 ;  /* 0x0000001fff047899 */ /* 0x000fe20008011405 */
[----:B------:R-:W-:Y:S01]  /*1640*/  UMOV UR26, 0x1 ;  /* 0x00000001001a7882 */ /* 0x000fe20000000000 */
[----:B------:R-:W-:-:S02]  /*1650*/  UMOV UR30, URZ ;  /* 0x000000ff001e7c82 */ /* 0x000fc40008000000 */
[----:B------:R-:W-:Y:S01]  /*1660*/  ULEA.HI UR4, UR4, UR5, URZ, 0x6 ;  /* 0x0000000504047291 */ /* 0x000fe2000f8f30ff */
[----:B------:R-:W-:Y:S01]  /*1670*/  UMOV UR31, URZ ;  /* 0x000000ff001f7c82 */ /* 0x000fe20008000000 */
[----:B------:R-:W-:Y:S02]  /*1680*/  UMOV UR38, URZ ;  /* 0x000000ff00267c82 */ /* 0x000fe40008000000 */
[----:B------:R-:W-:-:S04]  /*1690*/  USHF.R.S32.HI UR4, URZ, 0x6, UR4 ;  /* 0x00000006ff047899 */ /* 0x000fc80008011404 */
[----:B---3--:R-:W-:-:S04]  /*16a0*/  UIMAD UR4, UR4, UR8, URZ ;  /* 0x00000008040472a4 */ /* 0x008fc8000f8e02ff */
[----:B----4-:R-:W-:-:S04]  /*16b0*/  UIMAD UR4, UR4, UR6, URZ ;  /* 0x00000006040472a4 */ /* 0x010fc8000f8e02ff */
[----:B------:R-:W-:-:S04]  /*16c0*/  UIMAD UR53, UR4, UR7, URZ ;  /* 0x00000007043572a4 */ /* 0x000fc8000f8e02ff */
[----:B------:R-:W-:Y:S02]  /*16d0*/  UISETP.NE.AND UP1, UPT, UR53, URZ, UPT ;  /* 0x000000ff3500728c */ /* 0x000fe4000bf25270 */
[----:B------:R-:W-:-:S04]  /*16e0*/  UISETP.LT.U32.AND UP0, UPT, UR53, 0x1b, UPT ;  /* 0x0000001b3500788c */ /* 0x000fc8000bf01070 */
[----:B------:R-:W-:-:S04]  /*16f0*/  USEL UR4, UR53, 0x1b, UP0 ;  /* 0x0000001b35047887 */ /* 0x000fc80008000000 */
[----:B------:R-:W-:Y:S02]  /*1700*/  UIADD3 UR5, UPT, UPT, UR4, -0x1, URZ ;  /* 0xffffffff04057890 */ /* 0x000fe4000fffe0ff */
[----:B------:R-:W-:Y:S02]  /*1710*/  @!UP1 UIADD3 UR5, UPT, UPT, UR4, URZ, URZ ;  /* 0x000000ff04059290 */ /* 0x000fe4000fffe0ff */
[----:B------:R-:W-:Y:S02]  /*1720*/  UIADD3 UR50, UPT, UPT, UR53, -UR4, URZ ;  /* 0x8000000435327290 */ /* 0x000fe4000fffe0ff */
[----:B-12---:R-:W-:-:S12]  /*1730*/  UIADD3 UR54, UPT, UPT, UR5, 0x1, URZ ;  /* 0x0000000105367890 */ /* 0x006fd8000fffe0ff */
.L_x_33:
[----:B------:R-:W1:Y:S01]  /*1740*/  S2UR UR36, SR_CgaCtaId ;  /* 0x00000000002479c3 */ /* 0x000e620000008800 */
[----:B------:R-:W-:Y:S01]  /*1750*/  UMOV UR4, 0x400 ;  /* 0x0000040000047882 */ /* 0x000fe20000000000 */
[----:B------:R-:W-:Y:S01]  /*1760*/  MOV R0, UR26 ;  /* 0x0000001a00007c02 */ /* 0x000fe20008000f00 */
[----:B------:R-:W-:Y:S02]  /*1770*/  UISETP.NE.AND UP0, UPT, UR53, URZ, UPT ;  /* 0x000000ff3500728c */ /* 0x000fe4000bf05270 */
[----:B------:R-:W-:Y:S01]  /*1780*/  USHF.L.U32 UR44, UR44, 0x6, URZ ;  /* 0x000000062c2c7899 */ /* 0x000fe200080006ff */
[----:B------:R-:W-:Y:S01]  /*1790*/  SHF.L.U32 R0, R0, 0x1f, RZ ;  /* 0x0000001f00007819 */ /* 0x000fe200000006ff */
[----:B------:R-:W-:Y:S01]  /*17a0*/  USHF.L.U32 UR19, UR45, 0x6, URZ ;  /* 0x000000062d137899 */ /* 0x000fe200080006ff */
[----:B------:R-:W-:Y:S01]  /*17b0*/  UMOV UR27, URZ ;  /* 0x000000ff001b7c82 */ /* 0x000fe20008000000 */
[----:B------:R-:W-:Y:S01]  /*17c0*/  UMOV UR22, URZ ;  /* 0x000000ff00167c82 */ /* 0x000fe20008000000 */
[----:B------:R-:W-:Y:S01]  /*17d0*/  UMOV UR21, URZ ;  /* 0x000000ff00157c82 */ /* 0x000fe20008000000 */
[----:B------:R-:W-:Y:S01]  /*17e0*/  UMOV UR20, URZ ;  /* 0x000000ff00147c82 */ /* 0x000fe20008000000 */
[----:B-1----:R-:W-:-:S04]  /*17f0*/  ULEA UR36, UR36, UR4, 0x18 ;  /* 0x0000000424247291 */ /* 0x002fc8000f8ec0ff */
[----:B------:R-:W-:-:S09]  /*1800*/  ULEA UR4, UR30, UR36, 0x3 ;  /* 0x000000241e047291 */ /* 0x000fd2000f8e18ff */
[----:B------:R1:W2:Y:S01]  /*1810*/  SYNCS.PHASECHK.TRANS64.TRYWAIT P0, [UR4+0xd8], R0 ;  /* 0x0000d800ff0075a7 */ /* 0x0002a20008001104 */
[----:B------:R-:W-:Y:S05]  /*1820*/  BRA.U !UP0, `(.L_x_18) ;  /* 0x0000000508947547 */ /* 0x000fea000b800000 */
[----:B------:R-:W3:Y:S01]  /*1830*/  LDCU.128 UR12, c[0x0][0x480] ;  /* 0x00009000ff0c77ac */ /* 0x000ee20008000c00 */
[----:B------:R-:W4:Y:S01]  /*1840*/  LDCU.128 UR8, c[0x0][0x490] ;  /* 0x00009200ff0877ac */ /* 0x000f220008000c00 */
[----:B------:R-:W1:Y:S01]  /*1850*/  LDCU.64 UR20, c[0x0][0x4c0] ;  /* 0x00009800ff1477ac */ /* 0x000e620008000a00 */
[----:B------:R-:W1:Y:S01]  /*1860*/  LDCU.64 UR16, c[0x0][0x4f0] ;  /* 0x00009e00ff1077ac */ /* 0x000e620008000a00 */
[----:B------:R-:W1:Y:S01]  /*1870*/  LDCU UR18, c[0x0][0x4c8] ;  /* 0x00009900ff1277ac */ /* 0x000e620008000800 */
[----:B---3--:R-:W-:Y:S02]  /*1880*/  UIMAD.WIDE.U32 UR4, UR44, UR13, URZ ;  /* 0x0000000d2c0472a5 */ /* 0x008fe4000f8e00ff */
[----:B------:R-:W-:Y:S02]  /*1890*/  UISETP.NE.AND UP0, UPT, UR12, 0x1, UPT ;  /* 0x000000010c00788c */ /* 0x000fe4000bf05270 */
[----:B------:R-:W-:Y:S01]  /*18a0*/  USHF.R.U32.HI UR5, URZ, UR14, UR5 ;  /* 0x0000000eff057299 */ /* 0x000fe20008011605 */
[----:B------:R-:W3:Y:S03]  /*18b0*/  LDCU UR45, c[0x0][0x38c] ;  /* 0x00007180ff2d77ac */ /* 0x000ee60008000800 */
[----:B------:R-:W-:-:S02]  /*18c0*/  USEL UR5, UR44, UR5, !UP0 ;  /* 0x000000052c057287 */ /* 0x000fc4000c000000 */
[----:B------:R-:W-:Y:S02]  /*18d0*/  UISETP.NE.AND UP0, UPT, UR15, 0x1, UPT ;  /* 0x000000010f00788c */ /* 0x000fe4000bf05270 */
[----:B----4-:R-:W-:Y:S01]  /*18e0*/  UIMAD.WIDE.U32 UR6, UR5, UR8, URZ ;  /* 0x00000008050672a5 */ /* 0x010fe2000f8e00ff */
[----:B------:R-:W4:Y:S01]  /*18f0*/  LDCU UR8, c[0x0][0x4a0] ;  /* 0x00009400ff0877ac */ /* 0x000f220008000800 */
[----:B------:R-:W1:Y:S05]  /*1900*/  LDCU UR23, c[0x0][0x4cc] ;  /* 0x00009980ff1777ac */ /* 0x000e6a0008000800 */
[----:B------:R-:W-:Y:S01]  /*1910*/  UMOV UR4, UR7 ;  /* 0x0000000700047c82 */ /* 0x000fe20008000000 */
[----:B------:R-:W1:Y:S01]  /*1920*/  LDCU.64 UR40, c[0x0][0x390] ;  /* 0x00007200ff2877ac */ /* 0x000e620008000a00 */
[----:B------:R-:W-:Y:S01]  /*1930*/  USHF.R.U32.HI UR4, URZ, UR9, UR4 ;  /* 0x00000009ff047299 */ /* 0x000fe20008011604 */
[----:B------:R-:W1:Y:S03]  /*1940*/  LDCU UR9, c[0x0][0x4ec] ;  /* 0x00009d80ff0977ac */ /* 0x000e660008000800 */
[----:B------:R-:W-:-:S02]  /*1950*/  USEL UR4, UR5, UR4, !UP0 ;  /* 0x0000000405047287 */ /* 0x000fc4000c000000 */
[----:B------:R-:W-:Y:S02]  /*1960*/  UISETP.NE.AND UP0, UPT, UR10, 0x1, UPT ;  /* 0x000000010a00788c */ /* 0x000fe4000bf05270 */
[----:B------:R-:W-:Y:S01]  /*1970*/  UIMAD.WIDE.U32 UR6, UR4, UR11, URZ ;  /* 0x0000000b040672a5 */ /* 0x000fe2000f8e00ff */
[----:B------:R-:W1:Y:S01]  /*1980*/  LDCU.64 UR24, c[0x0][0x4d0] ;  /* 0x00009a00ff1877ac */ /* 0x000e620008000a00 */
[----:B------:R-:W-:-:S05]  /*1990*/  UIADD3 UR38, UPT, UPT, UR54, UR31, URZ ;  /* 0x0000001f36267290 */ /* 0x000fca000fffe0ff */
[----:B------:R-:W-:Y:S01]  /*19a0*/  UMOV UR6, UR7 ;  /* 0x0000000700067c82 */ /* 0x000fe20008000000 */
[----:B------:R-:W-:Y:S02]  /*19b0*/  UIADD3 UR7, UPT, UPT, -UR4, URZ, URZ ;  /* 0x000000ff04077290 */ /* 0x000fe4000fffe1ff */
[----:B----4-:R-:W-:Y:S02]  /*19c0*/  USHF.R.U32.HI UR6, URZ, UR8, UR6 ;  /* 0x00000008ff067299 */ /* 0x010fe40008011606 */
[----:B------:R-:W-:Y:S02]  /*19d0*/  UIADD3 UR8, UPT, UPT, -UR5, URZ, URZ ;  /* 0x000000ff05087290 */ /* 0x000fe4000fffe1ff */
[----:B------:R-:W-:Y:S02]  /*19e0*/  USEL UR14, UR4, UR6, !UP0 ;  /* 0x00000006040e7287 */ /* 0x000fe4000c000000 */
[----:B------:R-:W-:Y:S02]  /*19f0*/  UIMAD UR7, UR15, UR7, UR5 ;  /* 0x000000070f0772a4 */ /* 0x000fe4000f8e0205 */
[----:B------:R-:W-:-:S02]  /*1a00*/  UIADD3 UR6, UPT, UPT, -UR14, URZ, URZ ;  /* 0x000000ff0e067290 */ /* 0x000fc4000fffe1ff */
[----:B------:R-:W-:Y:S02]  /*1a10*/  UIMAD UR8, UR12, UR8, UR44 ;  /* 0x000000080c0872a4 */ /* 0x000fe4000f8e022c */
[----:B------:R-:W-:Y:S02]  /*1a20*/  UIMAD UR13, UR10, UR6, UR4 ;  /* 0x000000060a0d72a4 */ /* 0x000fe4000f8e0204 */
[----:B-1----:R-:W-:Y:S02]  /*1a30*/  UIMAD UR11, UR8, UR20, UR9 ;  /* 0x00000014080b72a4 */ /* 0x002fe4000f8e0209 */
[----:B------:R-:W-:Y:S01]  /*1a40*/  UIMAD UR12, UR7, UR21, UR16 ;  /* 0x00000015070c72a4 */ /* 0x000fe2000f8e0210 */
[----:B------:R-:W1:Y:S02]  /*1a50*/  LDCU.64 UR4, c[0x0][0x4f8] ;  /* 0x00009f00ff0477ac */ /* 0x000e640008000a00 */
[----:B------:R-:W4:Y:S01]  /*1a60*/  LDCU UR6, c[0x0][0x500] ;  /* 0x0000a000ff0677ac */ /* 0x000f220008000800 */
[----:B------:R-:W-:Y:S01]  /*1a70*/  UIMAD UR13, UR13, UR18, UR17 ;  /* 0x000000120d0d72a4 */ /* 0x000fe2000f8e0211 */
[----:B------:R-:W-:Y:S01]  /*1a80*/  UMOV UR27, URZ ;  /* 0x000000ff001b7c82 */ /* 0x000fe20008000000 */
[----:B------:R-:W-:Y:S01]  /*1a90*/  UMOV UR7, UR30 ;  /* 0x0000001e00077c82 */ /* 0x000fe20008000000 */
[----:B------:R-:W-:Y:S01]  /*1aa0*/  UMOV UR20, URZ ;  /* 0x000000ff00147c82 */ /* 0x000fe20008000000 */
[----:B------:R-:W-:Y:S01]  /*1ab0*/  UMOV UR21, URZ ;  /* 0x000000ff00157c82 */ /* 0x000fe20008000000 */
[----:B---3--:R-:W-:-:S07]  /*1ac0*/  UMOV UR22, URZ ;  /* 0x000000ff00167c82 */ /* 0x008fce0008000000 */
.L_x_23:
[----:B------:R-:W-:Y:S01]  /*1ad0*/  @!P2 MOV R3, 0x2000 ;  /* 0x000020000003a802 */ /* 0x000fe20000000f00 */
[----:B------:R-:W-:Y:S01]  /*1ae0*/  ULEA UR9, UR7, UR36, 0x3 ;  /* 0x0000002407097291 */ /* 0x000fe2000f8e18ff */
[----:B--2---:R-:W-:Y:S11]  /*1af0*/  @P0 BRA `(.L_x_19) ;  /* 0x0000000000100947 */ /* 0x004ff60003800000 */
[----:B------:R-:W-:Y:S04]  /*1b00*/  MOV R4, UR26 ;  /* 0x0000001a00047c02 */ /* 0x000fe80008000f00 */
[----:B------:R-:W-:Y:S04]  /*1b10*/  SHF.L.U32 R4, R4, 0x1f, RZ ;  /* 0x0000001f04047819 */ /* 0x000fe800000006ff */
[----:B------:R-:W2:Y:S02]  /*1b20*/  SYNCS.PHASECHK.TRANS64.TRYWAIT P0, [UR9+0xd8], R4 ;  /* 0x0000d804ff0075a7 */ /* 0x000ea40008001109 */
[----:B--2---:R-:W-:Y:S05]  /*1b30*/  @!P0 BRA `(.L_x_20) ;  /* 0x0000005c00b48947 */ /* 0x004fea0003800000 */
.L_x_19:
[----:B------:R3:W-:Y:S01]  /*1b40*/  @!P2 SYNCS.ARRIVE.TRANS64 RZ, [UR9], R3 ;  /* 0x00000003ffffa9a7 */ /* 0x0007e20008000009 */
[----:B------:R-:W-:Y:S04]  /*1b50*/  BSSY.RECONVERGENT B0, `(.L_x_21) ;  /* 0x0000003000007945 */ /* 0x000fe80003800200 */
[----:B------:R-:W-:Y:S05]  /*1b60*/  @P3 BRA `(.L_x_22) ;  /* 0x0000000000043947 */ /* 0x000fea0003800000 */
[----:B-1--4-:R-:W-:Y:S05]  /*1b70*/  BPT.TRAP 0x1 ;  /* 0x000000040000795c */ /* 0x012fea0000300000 */
.L_x_22:
[----:B-1--4-:R-:W-:Y:S05]  /*1b80*/  BSYNC.RECONVERGENT B0 ;  /* 0x0000000000007941 */ /* 0x012fea0003800200 */
.L_x_21:
[----:B------:R-:W-:Y:S02]  /*1b90*/  UIADD3 UR8, UPT, UPT, UR7, 0x1, URZ ;  /* 0x0000000107087890 */ /* 0x000fe4000fffe0ff */
[----:B------:R-:W-:Y:S02]  /*1ba0*/  UIMAD UR15, UR20, UR23, UR4 ;  /* 0x00000017140f72a4 */ /* 0x000fe4000f8e0204 */
[----:B------:R-:W-:Y:S02]  /*1bb0*/  UISETP.NE.AND UP0, UPT, UR8, 0x1b, UPT ;  /* 0x0000001b0800788c */ /* 0x000fe4000bf05270 */
[----:B------:R-:W-:Y:S02]  /*1bc0*/  ULEA UR16, UR7, UR36, 0xc ;  /* 0x0000002407107291 */ /* 0x000fe4000f8e60ff */
[----:B------:R-:W-:Y:S02]  /*1bd0*/  USEL UR10, URZ, 0x1, UP0 ;  /* 0x00000001ff0a7887 */ /* 0x000fe40008000000 */
[----:B------:R-:W-:Y:S02]  /*1be0*/  USEL UR30, UR8, URZ, UP0 ;  /* 0x000000ff081e7287 */ /* 0x000fe40008000000 */
[----:B------:R-:W-:Y:S02]  /*1bf0*/  ULOP3.LUT UR26, UR26, UR10, URZ, 0x3c, !UPT ;  /* 0x0000000a1a1a7292 */ /* 0x000fe4000f8e3cff */
[----:B------:R-:W-:Y:S02]  /*1c00*/  ULEA UR8, UR30, UR36, 0x3 ;  /* 0x000000241e087291 */ /* 0x000fe4000f8e18ff */
[----:B------:R-:W-:Y:S02]  /*1c10*/  UIADD3 UR34, UP0, UPT, UR42, 0x80, URZ ;  /* 0x000000802a227890 */ /* 0x000fe4000ff1e0ff */
[----:B------:R-:W-:Y:S01]  /*1c20*/  USHF.L.U32 UR10, UR27, 0x6, URZ ;  /* 0x000000061b0a7899 */ /* 0x000fe200080006ff */
[----:B--2---:R-:W-:Y:S01]  /*1c30*/  MOV R0, UR26 ;  /* 0x0000001a00007c02 */ /* 0x004fe20008000f00 */
[----:B------:R-:W-:Y:S02]  /*1c40*/  UIADD3.X UR35, UPT, UPT, URZ, UR43, URZ, UP0, !UPT ;  /* 0x0000002bff237290 */ /* 0x000fe400087fe4ff */
[----:B------:R-:W-:Y:S01]  /*1c50*/  UIADD3 UR32, UP3, UPT, UR42, 0x200, URZ ;  /* 0x000002002a207890 */ /* 0x000fe2000ff7e0ff */
[----:B------:R-:W-:Y:S01]  /*1c60*/  SHF.L.U32 R0, R0, 0x1f, RZ ;  /* 0x0000001f00007819 */ /* 0x000fe200000006ff */
[----:B------:R-:W-:Y:S02]  /*1c70*/  UIADD3 UR37, UPT, UPT, UR20, 0x1, URZ ;  /* 0x0000000114257890 */ /* 0x000fe4000fffe0ff */
[----:B------:R-:W-:Y:S01]  /*1c80*/  UIADD3.X UR33, UPT, UPT, URZ, UR43, URZ, UP3, !UPT ;  /* 0x0000002bff217290 */ /* 0x000fe20009ffe4ff */
[----:B------:R1:W2:Y:S01]  /*1c90*/  SYNCS.PHASECHK.TRANS64.TRYWAIT P0, [UR8+0xd8], R0 ;  /* 0x0000d800ff0075a7 */ /* 0x0002a20008001108 */
[----:B------:R-:W-:Y:S02]  /*1ca0*/  UIMAD UR8, UR21, UR24, UR5 ;  /* 0x00000018150872a4 */ /* 0x000fe4000f8e0205 */
[----:B------:R-:W-:Y:S02]  /*1cb0*/  UIMAD UR7, UR22, UR25, UR6 ;  /* 0x00000019160772a4 */ /* 0x000fe4000f8e0206 */
[----:B------:R-:W-:Y:S02]  /*1cc0*/  ULEA UR15, UR8, UR15, 0x5 ;  /* 0x0000000f080f7291 */ /* 0x000fe4000f8e28ff */
[----:B------:R-:W-:Y:S02]  /*1cd0*/  UIADD3 UR8, UPT, UPT, UR16, 0x2600, URZ ;  /* 0x0000260010087890 */ /* 0x000fe4000fffe0ff */
[----:B------:R-:W-:Y:S02]  /*1ce0*/  ULEA UR7, UR7, UR15, 0xa ;  /* 0x0000000f07077291 */ /* 0x000fe4000f8e50ff */
[----:B------:R-:W-:Y:S02]  /*1cf0*/  UIADD3 UR16, UPT, UPT, UR16, 0x1d600, URZ ;  /* 0x0001d60010107890 */ /* 0x000fe4000fffe0ff */
[----:B------:R-:W-:Y:S02]  /*1d00*/  UPRMT UR7, UR7, 0x5410, URZ ;  /* 0x0000541007077896 */ /* 0x000fe400080000ff */
[----:B------:R-:W-:Y:S02]  /*1d10*/  UISETP.NE.AND UP2, UPT, UR37, UR45, UPT ;  /* 0x0000002d2500728c */ /* 0x000fe4000bf45270 */
[----:B------:R-:W-:Y:S02]  /*1d20*/  UIADD3 UR29, UPT, UPT, UR21, 0x1, URZ ;  /* 0x00000001151d7890 */ /* 0x000fe4000fffe0ff */
[----:B------:R-:W-:Y:S02]  /*1d30*/  UIADD3 UR28, UPT, UPT, UR22, 0x1, URZ ;  /* 0x00000001161c7890 */ /* 0x000fe4000fffe0ff */
[----:B------:R-:W-:Y:S01]  /*1d40*/  UIADD3 UR31, UPT, UPT, UR31, 0x1, URZ ;  /* 0x000000011f1f7890 */ /* 0x000fe2000fffe0ff */
[----:B------:R4:W-:Y:S01]  /*1d50*/  UTMALDG.5D.IM2COL [UR8], [UR34], UR7 ;  /* 0x00000008220073b4 */ /* 0x0009e20008060007 */
[----:B------:R-:W-:Y:S01]  /*1d60*/  UMOV UR46, 0x0 ;  /* 0x00000000002e7882 */ /* 0x000fe20000000000 */
[----:B------:R-:W-:Y:S01]  /*1d70*/  UMOV UR47, 0x10000000 ;  /* 0x10000000002f7882 */ /* 0x000fe20000000000 */
[----:B------:R-:W-:Y:S01]  /*1d80*/  UMOV UR17, UR9 ;  /* 0x0000000900117c82 */ /* 0x000fe20008000000 */
[----:B------:R-:W-:Y:S01]  /*1d90*/  @UP2 UIADD3 UR29, UPT, UPT, UR21, URZ, URZ ;  /* 0x000000ff151d2290 */ /* 0x000fe2000fffe0ff */
[----:B------:R-:W-:Y:S03]  /*1da0*/  UMOV UR18, UR10 ;  /* 0x0000000a00127c82 */ /* 0x000fe60008000000 */
[----:B------:R-:W-:Y:S01]  /*1db0*/  UISETP.NE.AND UP1, UPT, UR29, UR40, UPT ;  /* 0x000000281d00728c */ /* 0x000fe2000bf25270 */
[----:B------:R3:W-:Y:S10]  /*1dc0*/  UTMALDG.5D [UR16], [UR32], desc[UR46] ;  /* 0x00002e10200075b4 */ /* 0x0007f40008021000 */
[----:B------:R-:W-:Y:S04]  /*1dd0*/  @UP1 UIADD3 UR28, UPT, UPT, UR22, URZ, URZ ;  /* 0x000000ff161c1290 */ /* 0x000fe8000fffe0ff */
[----:B------:R-:W-:Y:S02]  /*1de0*/  UISETP.NE.AND UP0, UPT, UR28, UR41, UPT ;  /* 0x000000291c00728c */ /* 0x000fe4000bf05270 */
[----:B----4-:R-:W-:Y:S09]  /*1df0*/  UIADD3 UR8, UPT, UPT, UR27, 0x1, URZ ;  /* 0x000000011b087890 */ /* 0x010ff2000fffe0ff */
[----:B------:R-:W-:Y:S01]  /*1e00*/  @UP0 UIADD3 UR8, UPT, UPT, UR27, URZ, URZ ;  /* 0x000000ff1b080290 */ /* 0x000fe2000fffe0ff */
[----:B------:R-:W-:Y:S06]  /*1e10*/  UMOV UR7, UR30 ;  /* 0x0000001e00077c82 */ /* 0x000fec0008000000 */
[----:B------:R-:W-:Y:S01]  /*1e20*/  UMOV UR27, UR8 ;  /* 0x00000008001b7c82 */ /* 0x000fe20008000000 */
[----:B---3--:R-:W-:Y:S02]  /*1e30*/  USEL UR22, UR28, URZ, UP0 ;  /* 0x000000ff1c167287 */ /* 0x008fe40008000000 */
[----:B------:R-:W-:Y:S02]  /*1e40*/  UISETP.NE.AND UP0, UPT, UR31, UR38, UPT ;  /* 0x000000261f00728c */ /* 0x000fe4000bf05270 */
[----:B------:R-:W-:Y:S02]  /*1e50*/  USEL UR20, UR37, URZ, UP2 ;  /* 0x000000ff25147287 */ /* 0x000fe40009000000 */
[----:B------:R-:W-:Y:S05]  /*1e60*/  USEL UR21, UR29, URZ, UP1 ;  /* 0x000000ff1d157287 */ /* 0x000fea0008800000 */
[----:B-1----:R-:W-:Y:S07]  /*1e70*/  BRA.U UP0, `(.L_x_23) ;  /* 0xfffffffd00147547 */ /* 0x002fee000b83ffff */
.L_x_18:
[----:B------:R-:W-:Y:S01]  /*1e80*/  ULEA UR4, UR30, UR36, 0x3 ;  /* 0x000000241e047291 */ /* 0x000fe2000f8e18ff */
[----:B-1----:R-:W-:Y:S01]  /*1e90*/  MOV R0, UR26 ;  /* 0x0000001a00007c02 */ /* 0x002fe20008000f00 */
[----:B------:R-:W-:Y:S01]  /*1ea0*/  @!P1 SYNCS.ARRIVE.TRANS64.A1T0 RZ, [UR36+0x1c8], RZ ;  /* 0x0001c8ffffff99a7 */ /* 0x000fe20008100024 */
[----:B------:R-:W-:Y:S02]  /*1eb0*/  UISETP.GE.AND UP0, UPT, UR50, 0x1, UPT ;  /* 0x000000013200788c */ /* 0x000fe4000bf06270 */
[----:B------:R-:W-:-:S04]  /*1ec0*/  SHF.L.U32 R0, R0, 0x1f, RZ ;  /* 0x0000001f00007819 */ /* 0x000fc800000006ff */
[----:B--2---:R1:W2:Y:S03]  /*1ed0*/  SYNCS.PHASECHK.TRANS64.TRYWAIT P0, [UR4+0xd8], R0 ;  /* 0x0000d800ff0075a7 */ /* 0x0042a60008001104 */
[----:B------:R-:W-:Y:S05]  /*1ee0*/  BRA.U !UP0, `(.L_x_24) ;  /* 0x00000005088c7547 */ /* 0x000fea000b800000 */
[----:B------:R-:W3:Y:S01]  /*1ef0*/  LDCU.128 UR8, c[0x0][0x480] ;  /* 0x00009000ff0877ac */ /* 0x000ee20008000c00 */
[----:B------:R-:W4:Y:S01]  /*1f00*/  LDCU.128 UR32, c[0x0][0x490] ;  /* 0x00009200ff2077ac */ /* 0x000f220008000c00 */
[----:B------:R-:W1:Y:S01]  /*1f10*/  LDCU.64 UR28, c[0x0][0x4c0] ;  /* 0x00009800ff1c77ac */ /* 0x000e620008000a00 */
[----:B------:R-:W1:Y:S01]  /*1f20*/  LDCU UR13, c[0x0][0x4c8] ;  /* 0x00009900ff0d77ac */ /* 0x000e620008000800 */
[----:B------:R-:W1:Y:S01]  /*1f30*/  LDCU.64 UR16, c[0x0][0x4f0] ;  /* 0x00009e00ff1077ac */ /* 0x000e620008000a00 */
[----:B---3--:R-:W-:Y:S02]  /*1f40*/  UIMAD.WIDE.U32 UR4, UR44, UR9, URZ ;  /* 0x000000092c0472a5 */ /* 0x008fe4000f8e00ff */
[----:B------:R-:W-:Y:S02]  /*1f50*/  UISETP.NE.AND UP0, UPT, UR8, 0x1, UPT ;  /* 0x000000010800788c */ /* 0x000fe4000bf05270 */
[----:B------:R-:W-:Y:S01]  /*1f60*/  USHF.R.U32.HI UR5, URZ, UR10, UR5 ;  /* 0x0000000aff057299 */ /* 0x000fe20008011605 */
[----:B------:R-:W3:Y:S03]  /*1f70*/  LDCU UR9, c[0x0][0x4a0] ;  /* 0x00009400ff0977ac */ /* 0x000ee60008000800 */
[----:B------:R-:W-:-:S02]  /*1f80*/  USEL UR5, UR44, UR5, !UP0 ;  /* 0x000000052c057287 */ /* 0x000fc4000c000000 */
[----:B------:R-:W-:Y:S02]  /*1f90*/  UISETP.NE.AND UP0, UPT, UR11, 0x1, UPT ;  /* 0x000000010b00788c */ /* 0x000fe4000bf05270 */
[----:B----4-:R-:W-:Y:S01]  /*1fa0*/  UIMAD.WIDE.U32 UR6, UR5, UR32, URZ ;  /* 0x00000020050672a5 */ /* 0x010fe2000f8e00ff */
[----:B------:R-:W1:Y:S01]  /*1fb0*/  LDCU UR10, c[0x0][0x4ec] ;  /* 0x00009d80ff0a77ac */ /* 0x000e620008000800 */
[----:B------:R-:W4:Y:S05]  /*1fc0*/  LDCU UR46, c[0x0][0x38c] ;  /* 0x00007180ff2e77ac */ /* 0x000f2a0008000800 */
[----:B------:R-:W-:Y:S01]  /*1fd0*/  UMOV UR4, UR7 ;  /* 0x0000000700047c82 */ /* 0x000fe20008000000 */
[----:B------:R-:W1:Y:S01]  /*1fe0*/  LDCU UR23, c[0x0][0x4cc] ;  /* 0x00009980ff1777ac */ /* 0x000e620008000800 */
[----:B------:R-:W-:Y:S01]  /*1ff0*/  USHF.R.U32.HI UR4, URZ, UR33, UR4 ;  /* 0x00000021ff047299 */ /* 0x000fe20008011604 */
[----:B------:R-:W1:Y:S03]  /*2000*/  LDCU.64 UR40, c[0x0][0x390] ;  /* 0x00007200ff2877ac */ /* 0x000e660008000a00 */
[----:B------:R-:W-:-:S02]  /*2010*/  USEL UR4, UR5, UR4, !UP0 ;  /* 0x0000000405047287 */ /* 0x000fc4000c000000 */
[----:B------:R-:W-:Y:S02]  /*2020*/  UISETP.NE.AND UP0, UPT, UR34, 0x1, UPT ;  /* 0x000000012200788c */ /* 0x000fe4000bf05270 */
[----:B------:R-:W-:Y:S01]  /*2030*/  UIMAD.WIDE.U32 UR6, UR4, UR35, URZ ;  /* 0x00000023040672a5 */ /* 0x000fe2000f8e00ff */
[----:B------:R-:W1:Y:S01]  /*2040*/  LDCU.64 UR24, c[0x0][0x4d0] ;  /* 0x00009a00ff1877ac */ /* 0x000e620008000a00 */
[----:B------:R-:W-:-:S05]  /*2050*/  UIADD3 UR38, UPT, UPT, UR50, UR38, URZ ;  /* 0x0000002632267290 */ /* 0x000fca000fffe0ff */
[----:B------:R-:W-:Y:S01]  /*2060*/  UMOV UR6, UR7 ;  /* 0x0000000700067c82 */ /* 0x000fe20008000000 */
[----:B------:R-:W-:Y:S02]  /*2070*/  UIADD3 UR7, UPT, UPT, -UR5, URZ, URZ ;  /* 0x000000ff05077290 */ /* 0x000fe4000fffe1ff */
[----:B---3--:R-:W-:Y:S02]  /*2080*/  USHF.R.U32.HI UR6, URZ, UR9, UR6 ;  /* 0x00000009ff067299 */ /* 0x008fe40008011606 */
[----:B------:R-:W-:Y:S02]  /*2090*/  UIMAD UR7, UR8, UR7, UR44 ;  /* 0x00000007080772a4 */ /* 0x000fe4000f8e022c */
[----:B------:R-:W-:Y:S02]  /*20a0*/  USEL UR14, UR4, UR6, !UP0 ;  /* 0x00000006040e7287 */ /* 0x000fe4000c000000 */
[----:B------:R-:W-:Y:S02]  /*20b0*/  UIADD3 UR6, UPT, UPT, -UR4, URZ, URZ ;  /* 0x000000ff04067290 */ /* 0x000fe4000fffe1ff */
[----:B------:R-:W-:-:S02]  /*20c0*/  UIADD3 UR9, UPT, UPT, -UR14, URZ, URZ ;  /* 0x000000ff0e097290 */ /* 0x000fc4000fffe1ff */
[----:B------:R-:W-:Y:S02]  /*20d0*/  UIMAD UR12, UR11, UR6, UR5 ;  /* 0x000000060b0c72a4 */ /* 0x000fe4000f8e0205 */
[----:B------:R-:W-:Y:S02]  /*20e0*/  UIMAD UR9, UR34, UR9, UR4 ;  /* 0x00000009220972a4 */ /* 0x000fe4000f8e0204 */
[----:B-1----:R-:W-:Y:S01]  /*20f0*/  UIMAD UR11, UR7, UR28, UR10 ;  /* 0x0000001c070b72a4 */ /* 0x002fe2000f8e020a */
[----:B------:R-:W1:Y:S02]  /*2100*/  LDCU.64 UR4, c[0x0][0x4f8] ;  /* 0x00009f00ff0477ac */ /* 0x000e640008000a00 */
[----:B------:R-:W3:Y:S01]  /*2110*/  LDCU UR6, c[0x0][0x500] ;  /* 0x0000a000ff0677ac */ /* 0x000ee20008000800 */
[----:B------:R-:W-:Y:S02]  /*2120*/  UIMAD UR12, UR12, UR29, UR16 ;  /* 0x0000001d0c0c72a4 */ /* 0x000fe4000f8e0210 */
[----:B------:R-:W-:Y:S01]  /*2130*/  UIMAD UR13, UR9, UR13, UR17 ;  /* 0x0000000d090d72a4 */ /* 0x000fe2000f8e0211 */
[----:B------:R-:W-:Y:S01]  /*2140*/  UMOV UR37, UR50 ;  /* 0x0000003200257c82 */ /* 0x000fe20008000000 */
[----:B----4-:R-:W-:-:S10]  /*2150*/  UMOV UR7, UR30 ;  /* 0x0000001e00077c82 */ /* 0x010fd40008000000 */
.L_x_29:
[----:B------:R-:W-:Y:S01]  /*2160*/  @!P2 MOV R3, 0x2000 ;  /* 0x000020000003a802 */ /* 0x000fe20000000f00 */
[----:B------:R-:W-:Y:S01]  /*2170*/  ULEA UR9, UR7, UR36, 0x3 ;  /* 0x0000002407097291 */ /* 0x000fe2000f8e18ff */
[----:B--2---:R-:W-:Y:S11]  /*2180*/  @P0 BRA `(.L_x_25) ;  /* 0x0000000000100947 */ /* 0x004ff60003800000 */
[----:B------:R-:W-:Y:S04]  /*2190*/  MOV R4, UR26 ;  /* 0x0000001a00047c02 */ /* 0x000fe80008000f00 */
[----:B------:R-:W-:Y:S04]  /*21a0*/  SHF.L.U32 R4, R4, 0x1f, RZ ;  /* 0x0000001f04047819 */ /* 0x000fe800000006ff */
[----:B------:R-:W2:Y:S02]  /*21b0*/  SYNCS.PHASECHK.TRANS64.TRYWAIT P0, [UR9+0xd8], R4 ;  /* 0x0000d804ff0075a7 */ /* 0x000ea40008001109 */
[----:B--2---:R-:W-:Y:S05]  /*21c0*/  @!P0 BRA `(.L_x_26) ;  /* 0x0000005800288947 */ /* 0x004fea0003800000 */
.L_x_25:
[----:B------:R4:W-:Y:S01]  /*21d0*/  @!P2 SYNCS.ARRIVE.TRANS64 RZ, [UR9], R3 ;  /* 0x00000003ffffa9a7 */ /* 0x0009e20008000009 */
[----:B------:R-:W-:Y:S04]  /*21e0*/  BSSY.RECONVERGENT B0, `(.L_x_27) ;  /* 0x0000003000007945 */ /* 0x000fe80003800200 */
[----:B------:R-:W-:Y:S05]  /*21f0*/  @P3 BRA `(.L_x_28) ;  /* 0x0000000000043947 */ /* 0x000fea0003800000 */
[----:B-1-3--:R-:W-:Y:S05]  /*2200*/  BPT.TRAP 0x1 ;  /* 0x000000040000795c */ /* 0x00afea0000300000 */
.L_x_28:
[----:B-1-3--:R-:W-:Y:S05]  /*2210*/  BSYNC.RECONVERGENT B0 ;  /* 0x0000000000007941 */ /* 0x00afea0003800200 */
.L_x_27:
[----:B------:R-:W-:Y:S02]  /*2220*/  UIADD3 UR8, UPT, UPT, UR7, 0x1, URZ ;  /* 0x0000000107087890 */ /* 0x000fe4000fffe0ff */
[----:B------:R-:W-:Y:S02]  /*2230*/  UIMAD UR16, UR20, UR23, UR4 ;  /* 0x00000017141072a4 */ /* 0x000fe4000f8e0204 */
[----:B------:R-:W-:Y:S02]  /*2240*/  UISETP.NE.AND UP0, UPT, UR8, 0x1b, UPT ;  /* 0x0000001b0800788c */ /* 0x000fe4000bf05270 */
[----:B------:R-:W-:Y:S02]  /*2250*/  UIMAD UR15, UR21, UR24, UR5 ;  /* 0x00000018150f72a4 */ /* 0x000fe4000f8e0205 */
[----:B------:R-:W-:Y:S02]  /*2260*/  USEL UR10, URZ, 0x1, UP0 ;  /* 0x00000001ff0a7887 */ /* 0x000fe40008000000 */
[----:B------:R-:W-:Y:S02]  /*2270*/  USEL UR30, UR8, URZ, UP0 ;  /* 0x000000ff081e7287 */ /* 0x000fe40008000000 */
[----:B------:R-:W-:Y:S02]  /*2280*/  ULOP3.LUT UR26, UR26, UR10, URZ, 0x3c, !UPT ;  /* 0x0000000a1a1a7292 */ /* 0x000fe4000f8e3cff */
[----:B------:R-:W-:Y:S02]  /*2290*/  ULEA UR8, UR30, UR36, 0x3 ;  /* 0x000000241e087291 */ /* 0x000fe4000f8e18ff */
[----:B------:R-:W-:Y:S02]  /*22a0*/  ULEA UR18, UR7, UR36, 0xc ;  /* 0x0000002407127291 */ /* 0x000fe4000f8e60ff */
[----:B------:R-:W-:Y:S01]  /*22b0*/  UIMAD UR7, UR22, UR25, UR6 ;  /* 0x00000019160772a4 */ /* 0x000fe2000f8e0206 */
[----:B--2---:R-:W-:Y:S01]  /*22c0*/  MOV R0, UR26 ;  /* 0x0000001a00007c02 */ /* 0x004fe20008000f00 */
[----:B------:R-:W-:Y:S02]  /*22d0*/  ULEA UR15, UR15, UR16, 0x5 ;  /* 0x000000100f0f7291 */ /* 0x000fe4000f8e28ff */
[----:B------:R-:W-:Y:S01]  /*22e0*/  UIADD3 UR34, UP0, UPT, UR42, 0x80, URZ ;  /* 0x000000802a227890 */ /* 0x000fe2000ff1e0ff */
[----:B------:R-:W-:Y:S01]  /*22f0*/  SHF.L.U32 R0, R0, 0x1f, RZ ;  /* 0x0000001f00007819 */ /* 0x000fe200000006ff */
[----:B------:R-:W-:Y:S02]  /*2300*/  ULEA UR7, UR7, UR15, 0xa ;  /* 0x0000000f07077291 */ /* 0x000fe4000f8e50ff */
[----:B------:R-:W-:Y:S01]  /*2310*/  USHF.L.U32 UR10, UR27, 0x6, URZ ;  /* 0x000000061b0a7899 */ /* 0x000fe200080006ff */
[----:B------:R1:W2:Y:S01]  /*2320*/  SYNCS.PHASECHK.TRANS64.TRYWAIT P0, [UR8+0xd8], R0 ;  /* 0x0000d800ff0075a7 */ /* 0x0002a20008001108 */
[----:B------:R-:W-:Y:S02]  /*2330*/  UIADD3.X UR35, UPT, UPT, URZ, UR43, URZ, UP0, !UPT ;  /* 0x0000002bff237290 */ /* 0x000fe400087fe4ff */
[----:B------:R-:W-:Y:S02]  /*2340*/  UIADD3 UR8, UPT, UPT, UR18, 0x2600, URZ ;  /* 0x0000260012087890 */ /* 0x000fe4000fffe0ff */
[----:B------:R-:W-:Y:S02]  /*2350*/  UPRMT UR7, UR7, 0x5410, URZ ;  /* 0x0000541007077896 */ /* 0x000fe400080000ff */
[----:B------:R-:W-:Y:S02]  /*2360*/  UIADD3 UR32, UP3, UPT, UR42, 0x200, URZ ;  /* 0x000002002a207890 */ /* 0x000fe4000ff7e0ff */
[----:B------:R-:W-:Y:S02]  /*2370*/  UIADD3 UR16, UPT, UPT, UR18, 0x1d600, URZ ;  /* 0x0001d60012107890 */ /* 0x000fe4000fffe0ff */
[----:B------:R-:W-:Y:S02]  /*2380*/  UIADD3.X UR33, UPT, UPT, URZ, UR43, URZ, UP3, !UPT ;  /* 0x0000002bff217290 */ /* 0x000fe40009ffe4ff */
[----:B------:R-:W-:Y:S01]  /*2390*/  UIADD3 UR31, UPT, UPT, UR20, 0x1, URZ ;  /* 0x00000001141f7890 */ /* 0x000fe2000fffe0ff */
[----:B------:R3:W-:Y:S01]  /*23a0*/  UTMALDG.5D.IM2COL [UR8], [UR34], UR7 ;  /* 0x00000008220073b4 */ /* 0x0007e20008060007 */
[----:B------:R-:W-:Y:S02]  /*23b0*/  UIADD3 UR29, UPT, UPT, UR21, 0x1, URZ ;  /* 0x00000001151d7890 */ /* 0x000fe4000fffe0ff */
[----:B------:R-:W-:Y:S02]  /*23c0*/  UISETP.NE.AND UP2, UPT, UR31, UR46, UPT ;  /* 0x0000002e1f00728c */ /* 0x000fe4000bf45270 */
[----:B------:R-:W-:Y:S01]  /*23d0*/  UIADD3 UR28, UPT, UPT, UR22, 0x1, URZ ;  /* 0x00000001161c7890 */ /* 0x000fe2000fffe0ff */
[----:B------:R-:W-:Y:S01]  /*23e0*/  UMOV UR44, 0x0 ;  /* 0x00000000002c7882 */ /* 0x000fe20000000000 */
[----:B------:R-:W-:Y:S01]  /*23f0*/  UMOV UR45, 0x10000000 ;  /* 0x10000000002d7882 */ /* 0x000fe20000000000 */
[----:B------:R-:W-:Y:S01]  /*2400*/  UMOV UR17, UR9 ;  /* 0x0000000900117c82 */ /* 0x000fe20008000000 */
[----:B------:R-:W-:Y:S02]  /*2410*/  UMOV UR18, UR10 ;  /* 0x0000000a00127c82 */ /* 0x000fe40008000000 */
[----:B------:R4:W-:Y:S03]  /*2420*/  UTMALDG.5D [UR16], [UR32], desc[UR44] ;  /* 0x00002c10200075b4 */ /* 0x0009e60008021000 */
[----:B------:R-:W-:Y:S04]  /*2430*/  @UP2 UIADD3 UR29, UPT, UPT, UR21, URZ, URZ ;  /* 0x000000ff151d2290 */ /* 0x000fe8000fffe0ff */
[----:B------:R-:W-:Y:S11]  /*2440*/  UISETP.NE.AND UP1, UPT, UR29, UR40, UPT ;  /* 0x000000281d00728c */ /* 0x000ff6000bf25270 */
[----:B------:R-:W-:Y:S04]  /*2450*/  @UP1 UIADD3 UR28, UPT, UPT, UR22, URZ, URZ ;  /* 0x000000ff161c1290 */ /* 0x000fe8000fffe0ff */
[----:B------:R-:W-:Y:S02]  /*2460*/  UISETP.NE.AND UP0, UPT, UR28, UR41, UPT ;  /* 0x000000291c00728c */ /* 0x000fe4000bf05270 */
[----:B---3--:R-:W-:Y:S02]  /*2470*/  UIADD3 UR8, UPT, UPT, UR27, 0x1, URZ ;  /* 0x000000011b087890 */ /* 0x008fe4000fffe0ff */
[----:B------:R-:W-:Y:S07]  /*2480*/  UIADD3 UR7, UPT, UPT, UR37, -0x1, URZ ;  /* 0xffffffff25077890 */ /* 0x000fee000fffe0ff */
[----:B------:R-:W-:Y:S07]  /*2490*/  @UP0 UIADD3 UR8, UPT, UPT, UR27, URZ, URZ ;  /* 0x000000ff1b080290 */ /* 0x000fee000fffe0ff */
[----:B------:R-:W-:Y:S01]  /*24a0*/  UMOV UR27, UR8 ;  /* 0x00000008001b7c82 */ /* 0x000fe20008000000 */
[----:B----4-:R-:W-:Y:S02]  /*24b0*/  USEL UR22, UR28, URZ, UP0 ;  /* 0x000000ff1c167287 */ /* 0x010fe40008000000 */
[----:B------:R-:W-:Y:S02]  /*24c0*/  UISETP.GT.U32.AND UP0, UPT, UR37, 0x1, UPT ;  /* 0x000000012500788c */ /* 0x000fe4000bf04070 */
[----:B------:R-:W-:Y:S02]  /*24d0*/  USEL UR20, UR31, URZ, UP2 ;  /* 0x000000ff1f147287 */ /* 0x000fe40009000000 */
[----:B------:R-:W-:Y:S01]  /*24e0*/  USEL UR21, UR29, URZ, UP1 ;  /* 0x000000ff1d157287 */ /* 0x000fe20008800000 */
[----:B------:R-:W-:Y:S01]  /*24f0*/  UMOV UR37, UR7 ;  /* 0x0000000700257c82 */ /* 0x000fe20008000000 */
[----:B------:R-:W-:Y:S03]  /*2500*/  UMOV UR7, UR30 ;  /* 0x0000001e00077c82 */ /* 0x000fe60008000000 */
[----:B-1----:R-:W-:Y:S07]  /*2510*/  BRA.U UP0, `(.L_x_29) ;  /* 0xfffffffd00107547 */ /* 0x002fee000b83ffff */
.L_x_24:
[----:B------:R-:W-:Y:S01]  /*2520*/  SHF.L.U32 R3, R2, 0x1f, RZ ;  /* 0x0000001f02037819 */ /* 0x000fe200000006ff */
[----:B------:R-:W-:-:S03]  /*2530*/  NOP ;  /* 0x0000000000007918 */ /* 0x000fc60000000000 */
[----:B--2---:R-:W2:Y:S02]  /*2540*/  SYNCS.PHASECHK.TRANS64.TRYWAIT P0, [UR36+0x1d0], R3 ;  /* 0x0001d003ff0075a7 */ /* 0x004ea40008001124 */
[----:B--2---:R-:W-:Y:S05]  /*2550*/  @!P0 BRA `(.L_x_30) ;  /* 0x00000054005c8947 */ /* 0x004fea0003800000 */
.L_x_114:
[----:B------:R-:W2:Y:S01]  /*2560*/  LDS.128 R4, [UR36+0x210] ;  /* 0x00021024ff047984 */ /* 0x000ea20008000c00 */
[----:B------:R-:W-:Y:S02]  /*2570*/  UIADD3 UR4, UPT, UPT, UR36, 0x1d8, URZ ;  /* 0x000001d824047890 */ /* 0x000fe4000fffe0ff */
[----:B------:R-:W-:Y:S01]  /*2580*/  UISETP.GE.AND UP0, UPT, UR39, 0x1, UPT ;  /* 0x000000012700788c */ /* 0x000fe2000bf06270 */
[----:B------:R-:W-:Y:S01]  /*2590*/  @!PT LDS RZ, [RZ] ;  /* 0x00000000fffff984 */ /* 0x000fe20000000800 */
[----:B------:R-:W-:Y:S01]  /*25a0*/  @!PT LDS RZ, [RZ] ;  /* 0x00000000fffff984 */ /* 0x000fe20000000800 */
[----:B------:R-:W-:Y:S01]  /*25b0*/  @!PT LDS RZ, [RZ] ;  /* 0x00000000fffff984 */ /* 0x000fe20000000800 */
[----:B------:R-:W-:Y:S01]  /*25c0*/  @!PT LDS RZ, [RZ] ;  /* 0x00000000fffff984 */ /* 0x000fe20000000800 */
[----:B------:R3:W-:Y:S06]  /*25d0*/  MEMBAR.ALL.CTA ;  /* 0x0000000000007992 */ /* 0x0007ec0000008000 */
[----:B---3--:R-:W3:Y:S01]  /*25e0*/  FENCE.VIEW.ASYNC.S ;  /* 0x00000000000073c6 */ /* 0x008ee20000000000 */
[----:B------:R-:W-:-:S09]  /*25f0*/  UPRMT UR4, URZ, 0x654, UR4 ;  /* 0x00000654ff047896 */ /* 0x000fd20008000004 */
[----:B---3--:R-:W-:Y:S01]  /*2600*/  SYNCS.ARRIVE.TRANS64.RED.A1T0 RZ, [UR4], RZ ;  /* 0x000000ffffff79a7 */ /* 0x008fe20008100404 */
[----:B--2---:R-:W-:-:S13]  /*2610*/  LOP3.LUT P0, RZ, R6, 0x1, RZ, 0xc0, !PT ;  /* 0x0000000106ff7812 */ /* 0x004fda000780c0ff */
[----:B------:R-:W-:Y:S01]  /*2620*/  VOTEU.ANY UP1, P0 ;  /* 0x0000000000ff7886 */ /* 0x000fe20000020100 */
[----:B------:R-:W-:-:S13]  /*2630*/  PLOP3.LUT P0, PT, PT, PT, UP1, 0x80, 0x8 ;  /* 0x000000000008781c */ /* 0x000fda0003f0f018 */
[----:B-1----:R-:W-:Y:S02]  /*2640*/  @P0 MOV R0, R4 ;  /* 0x0000000400000202 */ /* 0x002fe40000000f00 */
[----:B------:R-:W-:Y:S02]  /*2650*/  @P0 LOP3.LUT R4, R5, 0xffff, RZ, 0xc0, !PT ;  /* 0x0000ffff05040812 */ /* 0x000fe400078ec0ff */
[----:B------:R-:W-:Y:S02]  /*2660*/  @P0 R2UR UR6, R0 ;  /* 0x00000000000602ca */ /* 0x000fe400000e0000 */
[----:B------:R-:W-:-:S11]  /*2670*/  @P0 R2UR UR5, R4 ;  /* 0x00000000040502ca */ /* 0x000fd600000e0000 */
[----:B------:R-:W-:Y:S02]  /*2680*/  @UP1 UMOV UR49, UR6 ;  /* 0x0000000600311c82 */ /* 0x000fe40008000000 */
[----:B------:R-:W-:Y:S01]  /*2690*/  @UP1 UMOV UR48, UR5 ;  /* 0x0000000500301c82 */ /* 0x000fe20008000000 */
[----:B------:R-:W-:Y:S05]  /*26a0*/  BRA.U !UP0, `(.L_x_31) ;  /* 0x0000000108d47547 */ /* 0x000fea000b800000 */
[----:B------:R-:W1:Y:S01]  /*26b0*/  LDCU.128 UR16, c[0x0][0xc10] ;  /* 0x00018200ff1077ac */ /* 0x000e620008000c00 */
[----:B------:R-:W2:Y:S01]  /*26c0*/  LDCU UR20, c[0x0][0xc20] ;  /* 0x00018400ff1477ac */ /* 0x000ea20008000800 */
[----:B------:R-:W3:Y:S01]  /*26d0*/  LDCU UR13, c[0x0][0xc0c] ;  /* 0x00018180ff0d77ac */ /* 0x000ee20008000800 */
[----:B------:R-:W4:Y:S01]  /*26e0*/  LDCU.64 UR14, c[0x0][0xc28] ;  /* 0x00018500ff0e77ac */ /* 0x000f220008000a00 */
[----:B------:R-:W-:Y:S02]  /*26f0*/  UISETP.NE.AND UP3, UPT, UR39, 0x1, UPT ;  /* 0x000000012700788c */ /* 0x000fe4000bf65270 */
[----:B-1----:R-:W-:Y:S02]  /*2700*/  UIMAD.WIDE.U32 UR4, UR51, UR19, URZ ;  /* 0x00000013330472a5 */ /* 0x002fe4000f8e00ff */
[----:B------:R-:W-:Y:S02]  /*2710*/  UIMAD.WIDE.U32 UR6, UR52, UR16, URZ ;  /* 0x00000010340672a5 */ /* 0x000fe4000f8e00ff */
[----:B------:R-:W-:-:S02]  /*2720*/  UISETP.NE.AND UP0, UPT, UR18, 0x1, UPT ;  /* 0x000000011200788c */ /* 0x000fc4000bf05270 */
[----:B------:R-:W-:Y:S01]  /*2730*/  UIMAD.WIDE.U32 UR10, UR48, UR19, URZ ;  /* 0x00000013300a72a5 */ /* 0x000fe2000f8e00ff */
[----:B------:R-:W-:Y:S01]  /*2740*/  UMOV UR4, UR5 ;  /* 0x0000000500047c82 */ /* 0x000fe20008000000 */
[----:B---3--:R-:W-:Y:S02]  /*2750*/  UISETP.NE.AND UP2, UPT, UR13, 0x1, UPT ;  /* 0x000000010d00788c */ /* 0x008fe4000bf45270 */
[----:B--2---:R-:W-:Y:S02]  /*2760*/  USHF.R.U32.HI UR5, URZ, UR20, UR4 ;  /* 0x00000014ff057299 */ /* 0x004fe40008011604 */
[----:B------:R-:W-:Y:S01]  /*2770*/  UIMAD.WIDE.U32 UR8, UR49, UR16, URZ ;  /* 0x00000010310872a5 */ /* 0x000fe2000f8e00ff */
[----:B------:R-:W-:Y:S01]  /*2780*/  UMOV UR4, UR7 ;  /* 0x0000000700047c82 */ /* 0x000fe20008000000 */
[----:B------:R-:W-:Y:S02]  /*2790*/  USEL UR5, UR51, UR5, !UP0 ;  /* 0x0000000533057287 */ /* 0x000fe4000c000000 */
[----:B------:R-:W-:-:S02]  /*27a0*/  USHF.R.U32.HI UR4, URZ, UR17, UR4 ;  /* 0x00000011ff047299 */ /* 0x000fc40008011604 */
[----:B----4-:R-:W-:Y:S02]  /*27b0*/  UIMAD.WIDE.U32 UR6, UR5, UR14, URZ ;  /* 0x0000000e050672a5 */ /* 0x010fe4000f8e00ff */
[----:B------:R-:W-:Y:S01]  /*27c0*/  USEL UR12, UR52, UR4, !UP2 ;  /* 0x00000004340c7287 */ /* 0x000fe2000d000000 */
[----:B------:R-:W-:Y:S02]  /*27d0*/  UMOV UR8, UR9 ;  /* 0x0000000900087c82 */ /* 0x000fe40008000000 */
[----:B------:R-:W-:Y:S01]  /*27e0*/  UMOV UR4, UR11 ;  /* 0x0000000b00047c82 */ /* 0x000fe20008000000 */
[----:B------:R-:W-:Y:S01]  /*27f0*/  UIMAD.WIDE.U32 UR10, UR12, UR14, URZ ;  /* 0x0000000e0c0a72a5 */ /* 0x000fe2000f8e00ff */
[----:B------:R-:W-:Y:S01]  /*2800*/  UMOV UR6, UR7 ;  /* 0x0000000700067c82 */ /* 0x000fe20008000000 */
[----:B------:R-:W-:Y:S02]  /*2810*/  USHF.R.U32.HI UR4, URZ, UR20, UR4 ;  /* 0x00000014ff047299 */ /* 0x000fe40008011604 */
[----:B------:R-:W-:-:S02]  /*2820*/  @UP3 USHF.R.U32.HI UR5, URZ, UR15, UR6 ;  /* 0x0000000fff053299 */ /* 0x000fc40008011606 */
[----:B------:R-:W-:Y:S01]  /*2830*/  USHF.R.U32.HI UR17, URZ, UR17, UR8 ;  /* 0x00000011ff117299 */ /* 0x000fe20008011608 */
[----:B------:R-:W-:Y:S01]  /*2840*/  UMOV UR6, UR11 ;  /* 0x0000000b00067c82 */ /* 0x000fe20008000000 */
[----:B------:R-:W-:Y:S02]  /*2850*/  USEL UR4, UR48, UR4, !UP0 ;  /* 0x0000000430047287 */ /* 0x000fe4000c000000 */
[----:B------:R-:W-:Y:S02]  /*2860*/  @UP3 USHF.R.U32.HI UR12, URZ, UR15, UR6 ;  /* 0x0000000fff0c3299 */ /* 0x000fe40008011606 */
[----:B------:R-:W-:Y:S02]  /*2870*/  UIMAD UR6, UR39, UR5, URZ ;  /* 0x00000005270672a4 */ /* 0x000fe4000f8e02ff */
[----:B------:R-:W-:Y:S02]  /*2880*/  USEL UR5, UR49, UR17, !UP2 ;  /* 0x0000001131057287 */ /* 0x000fe4000d000000 */
[----:B------:R-:W-:-:S02]  /*2890*/  UIMAD UR8, UR39, UR12, URZ ;  /* 0x0000000c270872a4 */ /* 0x000fc4000f8e02ff */
[----:B------:R-:W-:Y:S02]  /*28a0*/  UISETP.GE.AND UP0, UPT, UR4, UR6, UPT ;  /* 0x000000060400728c */ /* 0x000fe4000bf06270 */
[----:B------:R-:W-:Y:S02]  /*28b0*/  UIMAD.WIDE.U32 UR6, UR4, UR14, URZ ;  /* 0x0000000e040672a5 */ /* 0x000fe4000f8e00ff */
[----:B------:R-:W-:Y:S02]  /*28c0*/  UISETP.GE.OR UP0, UPT, UR5, UR8, UP0 ;  /* 0x000000080500728c */ /* 0x000fe40008706670 */
[----:B------:R-:W-:Y:S02]  /*28d0*/  UIMAD.WIDE.U32 UR8, UR5, UR14, URZ ;  /* 0x0000000e050872a5 */ /* 0x000fe4000f8e00ff */
[----:B------:R-:W-:Y:S01]  /*28e0*/  UIADD3 UR10, UPT, UPT, -UR4, URZ, URZ ;  /* 0x000000ff040a7290 */ /* 0x000fe2000fffe1ff */
[----:B------:R-:W-:Y:S02]  /*28f0*/  UMOV UR6, UR7 ;  /* 0x0000000700067c82 */ /* 0x000fe40008000000 */
[----:B------:R-:W-:-:S02]  /*2900*/  USHF.R.U32.HI UR6, URZ, UR15, UR6 ;  /* 0x0000000fff067299 */ /* 0x000fc40008011606 */
[----:B------:R-:W-:Y:S02]  /*2910*/  UIMAD UR10, UR18, UR10, UR48 ;  /* 0x0000000a120a72a4 */ /* 0x000fe4000f8e0230 */
[----:B------:R-:W-:Y:S01]  /*2920*/  USEL UR6, UR4, UR6, !UP3 ;  /* 0x0000000604067287 */ /* 0x000fe2000d800000 */
[----:B------:R-:W-:Y:S01]  /*2930*/  @!UP0 UMOV UR7, UR9 ;  /* 0x0000000900078c82 */ /* 0x000fe20008000000 */
[----:B------:R-:W-:Y:S02]  /*2940*/  UIADD3 UR9, UPT, UPT, -UR5, URZ, URZ ;  /* 0x000000ff05097290 */ /* 0x000fe4000fffe1ff */
[----:B------:R-:W-:Y:S02]  /*2950*/  @!UP0 USHF.R.U32.HI UR7, URZ, UR15, UR7 ;  /* 0x0000000fff078299 */ /* 0x000fe40008011607 */
[----:B------:R-:W-:Y:S02]  /*2960*/  UIADD3 UR8, UPT, UPT, -UR6, URZ, URZ ;  /* 0x000000ff06087290 */ /* 0x000fe4000fffe1ff */
[----:B------:R-:W-:-:S02]  /*2970*/  @!UP0 USEL UR7, UR5, UR7, !UP3 ;  /* 0x0000000705078287 */ /* 0x000fc4000d800000 */
[----:B------:R-:W-:Y:S02]  /*2980*/  UIMAD UR8, UR39, UR8, UR4 ;  /* 0x00000008270872a4 */ /* 0x000fe4000f8e0204 */
[----:B------:R-:W-:Y:S02]  /*2990*/  @!UP0 UIADD3 UR6, UPT, UPT, UR6, -UR7, URZ ;  /* 0x8000000706068290 */ /* 0x000fe4000fffe0ff */
[----:B------:R-:W-:Y:S02]  /*29a0*/  @!UP0 UIMAD UR7, UR8, UR12, UR7 ;  /* 0x0000000c080782a4 */ /* 0x000fe4000f8e0207 */
[----:B------:R-:W-:Y:S02]  /*29b0*/  @!UP0 UIMAD UR4, UR39, UR6, UR5 ;  /* 0x00000006270482a4 */ /* 0x000fe4000f8e0205 */
[----:B------:R-:W-:Y:S02]  /*29c0*/  UIMAD UR6, UR13, UR9, UR49 ;  /* 0x000000090d0672a4 */ /* 0x000fe4000f8e0231 */
[----:B------:R-:W-:Y:S01]  /*29d0*/  UIMAD UR48, UR4, UR18, UR10 ;  /* 0x00000012043072a4 */ /* 0x000fe2000f8e020a */
[----:B------:R-:W-:-:S02]  /*29e0*/  @!UP0 UMOV UR5, UR7 ;  /* 0x0000000700058c82 */ /* 0x000fc40008000000 */
[----:B------:R-:W-:-:S12]  /*29f0*/  UIMAD UR49, UR5, UR13, UR6 ;  /* 0x0000000d053172a4 */ /* 0x000fd8000f8e0206 */
.L_x_31:
        /* <DEDUP_REMOVED lines=20> */
.L_x_32:
[----:B------:R-:W-:Y:S01]  /*2b40*/  R2UR UR5, R69 ;  /* 0x00000000450572ca */ /* 0x000fe200000e0000 */
[----:B------:R-:W-:Y:S01]  /*2b50*/  UMOV UR31, UR38 ;  /* 0x00000026001f7c82 */ /* 0x000fe20008000000 */
[----:B------:R-:W-:Y:S02]  /*2b60*/  R2UR UR4, R68 ;  /* 0x00000000440472ca */ /* 0x000fe400000e0000 */
[----:B------:R-:W-:Y:S02]  /*2b70*/  PLOP3.LUT P1, PT, PT, PT, PT, 0x80, 0x8 ;  /* 0x000000000008781c */ /* 0x000fe40003f2f070 */
[----:B------:R-:W-:-:S07]  /*2b80*/  LOP3.LUT R2, R2, 0x1, RZ, 0x3c, !PT ;  /* 0x0000000102027812 */ /* 0x000fce00078e3cff */
[----:B------:R-:W-:Y:S02]  /*2b90*/  UIADD3 UR44, UPT, UPT, UR49, UR5, URZ ;  /* 0x00000005312c7290 */ /* 0x000fe4000fffe0ff */
[----:B------:R-:W-:Y:S01]  /*2ba0*/  UIADD3 UR45, UPT, UPT, UR48, UR4, URZ ;  /* 0x00000004302d7290 */ /* 0x000fe2000fffe0ff */
[----:B------:R-:W-:Y:S11]  /*2bb0*/  BRA.U UP1, `(.L_x_33) ;  /* 0xffffffe901e07547 */ /* 0x000ff6000b83ffff */
[----:B------:R-:W-:Y:S01]  /*2bc0*/  UIADD3 UR36, UPT, UPT, UR36, 0xd8, URZ ;  /* 0x000000d824247890 */ /* 0x000fe2000fffe0ff */
[----:B------:R-:W-:-:S03]  /*2bd0*/  MOV R2, UR26 ;  /* 0x0000001a00027c02 */ /* 0x000fc60008000f00 */
[----:B------:R-:W-:Y:S01]  /*2be0*/  ULEA UR4, UR30, UR36, 0x3 ;  /* 0x000000241e047291 */ /* 0x000fe2000f8e18ff */
[----:B------:R-:W-:-:S08]  /*2bf0*/  SHF.L.U32 R2, R2, 0x1f, RZ ;  /* 0x0000001f02027819 */ /* 0x000fd000000006ff */
[----:B------:R-:W1:Y:S02]  /*2c00*/  SYNCS.PHASECHK.TRANS64.TRYWAIT P0, [UR4], R2 ;  /* 0x00000002ff0075a7 */ /* 0x000e640008001104 */
[----:B-1----:R-:W-:Y:S05]  /*2c10*/  @!P0 BRA `(.L_x_34) ;  /* 0x0000004c00c48947 */ /* 0x002fea0003800000 */
.L_x_116:
[----:B------:R-:W-:-:S04]  /*2c20*/  UIADD3 UR4, UPT, UPT, UR30, 0x1, URZ ;  /* 0x000000011e047890 */ /* 0x000fc8000fffe0ff */
[----:B------:R-:W-:-:S04]  /*2c30*/  UISETP.NE.AND UP0, UPT, UR4, 0x1b, UPT ;  /* 0x0000001b0400788c */ /* 0x000fc8000bf05270 */
[----:B------:R-:W-:Y:S02]  /*2c40*/  USEL UR5, URZ, 0x1, UP0 ;  /* 0x00000001ff057887 */ /* 0x000fe40008000000 */
[----:B------:R-:W-:Y:S02]  /*2c50*/  USEL UR4, UR4, URZ, UP0 ;  /* 0x000000ff04047287 */ /* 0x000fe40008000000 */
[----:B------:R-:W-:Y:S02]  /*2c60*/  ULOP3.LUT UR6, UR26, UR5, URZ, 0x3c, !UPT ;  /* 0x000000051a067292 */ /* 0x000fe4000f8e3cff */
[----:B------:R-:W-:-:S04]  /*2c70*/  ULEA UR5, UR4, UR36, 0x3 ;  /* 0x0000002404057291 */ /* 0x000fc8000f8e18ff */
[----:B-1----:R-:W-:-:S04]  /*2c80*/  MOV R2, UR6 ;  /* 0x0000000600027c02 */ /* 0x002fc80008000f00 */
[----:B------:R-:W-:-:S04]  /*2c90*/  SHF.L.U32 R2, R2, 0x1f, RZ ;  /* 0x0000001f02027819 */ /* 0x000fc800000006ff */
[----:B------:R-:W1:Y:S02]  /*2ca0*/  SYNCS.PHASECHK.TRANS64.TRYWAIT P0, [UR5], R2 ;  /* 0x00000002ff0075a7 */ /* 0x000e640008001105 */
[----:B-1----:R-:W-:Y:S05]  /*2cb0*/  @!P0 BRA `(.L_x_35) ;  /* 0x0000004c00b48947 */ /* 0x002fea0003800000 */
.L_x_118:
        /* <DEDUP_REMOVED lines=10> */
.L_x_120:
        /* <DEDUP_REMOVED lines=10> */
.L_x_122:
        /* <DEDUP_REMOVED lines=10> */
.L_x_124:
        /* <DEDUP_REMOVED lines=10> */
.L_x_126:
        /* <DEDUP_REMOVED lines=10> */
.L_x_128:
        /* <DEDUP_REMOVED lines=10> */
.L_x_130:
        /* <DEDUP_REMOVED lines=10> */
.L_x_132:
        /* <DEDUP_REMOVED lines=10> */
.L_x_134:
        /* <DEDUP_REMOVED lines=10> */
.L_x_136:
        /* <DEDUP_REMOVED lines=10> */
.L_x_138:
        /* <DEDUP_REMOVED lines=10> */
.L_x_140:
        /* <DEDUP_REMOVED lines=10> */
.L_x_142:
        /* <DEDUP_REMOVED lines=10> */
.L_x_144:
        /* <DEDUP_REMOVED lines=10> */
.L_x_146:
        /* <DEDUP_REMOVED lines=10> */
.L_x_148:
        /* <DEDUP_REMOVED lines=10> */
.L_x_150:
        /* <DEDUP_REMOVED lines=10> */
.L_x_152:
        /* <DEDUP_REMOVED lines=10> */
.L_x_154:
        /* <DEDUP_REMOVED lines=10> */
.L_x_156:
        /* <DEDUP_REMOVED lines=10> */
.L_x_158:
        /* <DEDUP_REMOVED lines=10> */
.L_x_160:
        /* <DEDUP_REMOVED lines=10> */
.L_x_162:
        /* <DEDUP_REMOVED lines=10> */
.L_x_164:
        /* <DEDUP_REMOVED lines=10> */
.L_x_166:
[----:B------:R-:W-:-:S04]  /*3bc0*/  UIADD3 UR4, UPT, UPT, UR4, 0x1, URZ ;  /* 0x0000000104047890 */ /* 0x000fc8000fffe0ff */
[----:B------:R-:W-:-:S04]  /*3bd0*/  UISETP.NE.AND UP0, UPT, UR4, 0x1b, UPT ;  /* 0x0000001b0400788c */ /* 0x000fc8000bf05270 */
[----:B------:R-:W-:Y:S02]  /*3be0*/  USEL UR5, URZ, 0x1, UP0 ;  /* 0x00000001ff057887 */ /* 0x000fe40008000000 */
[----:B------:R-:W-:Y:S02]  /*3bf0*/  USEL UR4, UR4, URZ, UP0 ;  /* 0x000000ff04047287 */ /* 0x000fe40008000000 */
[----:B------:R-:W-:Y:S02]  /*3c00*/  ULOP3.LUT UR5, UR6, UR5, URZ, 0x3c, !UPT ;  /* 0x0000000506057292 */ /* 0x000fe4000f8e3cff */
[----:B------:R-:W-:-:S04]  /*3c10*/  ULEA UR4, UR4, UR36, 0x3 ;  /* 0x0000002404047291 */ /* 0x000fc8000f8e18ff */
[----:B-1----:R-:W-:Y:S02]  /*3c20*/  IMAD.U32 R2, RZ, RZ, UR5 ;  /* 0x00000005ff027e24 */ /* 0x002fe4000f8e00ff */
[----:B------:R-:W-:-:S03]  /*3c30*/  MOV R0, UR4 ;  /* 0x0000000400007c02 */ /* 0x000fc60008000f00 */
[----:B------:R-:W-:-:S07]  /*3c40*/  SHF.L.U32 R2, R2, 0x1f, RZ ;  /* 0x0000001f02027819 */ /* 0x000fce00000006ff */
.L_x_60:
[----:B-1----:R1:W2:Y:S02]  /*3c50*/  SYNCS.PHASECHK.TRANS64.TRYWAIT P0, [R0+URZ], R2 ;  /* 0x00000002000075a7 */ /* 0x0022a400080011ff */
[----:B--2---:R-:W-:Y:S05]  /*3c60*/  @!P0 NANOSLEEP.SYNCS 0x989680 ;  /* 0x009896800000895d */ /* 0x004fea0003900000 */
[----:B------:R-:W2:Y:S02]  /*3c70*/  @!P0 SYNCS.PHASECHK.TRANS64 P0, [R0+URZ], R2 ;  /* 0x00000002000085a7 */ /* 0x000ea400080010ff */
[----:B--2---:R-:W-:Y:S05]  /*3c80*/  @P0 EXIT ;  /* 0x000000000000094d */ /* 0x004fea0003800000 */
[----:B------:R-:W-:Y:S05]  /*3c90*/  BRA `(.L_x_60) ;  /* 0xfffffffc00ec7947 */ /* 0x000fea000383ffff */
.L_x_17:
[----:B------:R-:W2:Y:S02]  /*3ca0*/  S2UR UR4, SR_CgaCtaId ;  /* 0x00000000000479c3 */ /* 0x000ea40000008800 */
[----:B--2---:R-:W-:-:S04]  /*3cb0*/  UISETP.NE.AND UP0, UPT, UR4, URZ, UPT ;  /* 0x000000ff0400728c */ /* 0x004fc8000bf05270 */
[----:B------:R-:W-:-:S09]  /*3cc0*/  UISETP.NE.OR UP0, UPT, UR15, 0x1, UP0 ;  /* 0x000000010f00788c */ /* 0x000fd20008705670 */
[----:B------:R-:W-:Y:S05]  /*3cd0*/  BRA.U UP0, `(.L_x_61) ;  /* 0x0000000100b47547 */ /* 0x000fea000b800000 */
[----:B------:R-:W2:Y:S01]  /*3ce0*/  S2UR UR5, SR_CgaCtaId ;  /* 0x00000000000579c3 */ /* 0x000ea20000008800 */
[----:B------:R-:W-:Y:S01]  /*3cf0*/  UMOV UR4, 0x400 ;  /* 0x0000040000047882 */ /* 0x000fe20000000000 */
[----:B------:R-:W-:Y:S01]  /*3d00*/  HFMA2 R3, -RZ, RZ, 0, 5.9604644775390625e-08 ;  /* 0x00000001ff037431 */ /* 0x000fe200000001ff */
[----:B------:R-:W-:Y:S01]  /*3d10*/  ISETP.NE.AND P0, PT, R0, RZ, PT ;  /* 0x000000ff0000720c */ /* 0x000fe20003f05270 */
[----:B------:R-:W-:Y:S01]  /*3d20*/  IMAD.MOV.U32 R8, RZ, RZ, RZ ;  /* 0x000000ffff087224 */ /* 0x000fe200078e00ff */
[----:B--2---:R-:W-:-:S04]  /*3d30*/  ULEA UR4, UR5, UR4, 0x18 ;  /* 0x0000000405047291 */ /* 0x004fc8000f8ec0ff */
[----:B------:R-:W-:Y:S02]  /*3d40*/  UIADD3 UR5, UPT, UPT, UR4, 0x1d8, URZ ;  /* 0x000001d804057890 */ /* 0x000fe4000fffe0ff */
[----:B------:R-:W-:Y:S02]  /*3d50*/  UIADD3 UR8, UPT, UPT, UR4, 0x1d0, URZ ;  /* 0x000001d004087890 */ /* 0x000fe4000fffe0ff */
[----:B------:R-:W-:-:S12]  /*3d60*/  UPRMT UR5, URZ, 0x654, UR5 ;  /* 0x00000654ff057896 */ /* 0x000fd80008000005 */
.L_x_64:
[----:B------:R-:W-:Y:S01]  /*3d70*/  SHF.L.U32 R6, R3, 0x1f, RZ ;  /* 0x0000001f03067819 */ /* 0x000fe200000006ff */
[----:B------:R-:W-:Y:S02]  /*3d80*/  IMAD.U32 R4, RZ, RZ, UR8 ;  /* 0x00000008ff047e24 */ /* 0x000fe4000f8e00ff */
[----:B------:R-:W-:Y:S01]  /*3d90*/  @!P0 IMAD.MOV.U32 R5, RZ, RZ, 0x10 ;  /* 0x00000010ff058424 */ /* 0x000fe200078e00ff */
[----:B------:R-:W2:Y:S02]  /*3da0*/  SYNCS.PHASECHK.TRANS64.TRYWAIT P1, [UR4+0x1d8], R6 ;  /* 0x0001d806ff0075a7 */ /* 0x000ea40008021104 */
[----:B------:R-:W-:-:S04]  /*3db0*/  PRMT R4, R0, 0x654, R4 ;  /* 0x0000065400047816 */ /* 0x000fc80000000004 */
[----:B------:R-:W-:Y:S01]  /*3dc0*/  SEL R2, R4, R2, !P0 ;  /* 0x0000000204027207 */ /* 0x000fe20004000000 */
[----:B--2---:R-:W-:Y:S06]  /*3dd0*/  @!P1 BRA `(.L_x_62) ;  /* 0x0000004400c49947 */ /* 0x004fec0003800000 */
.L_x_168:
[----:B------:R-:W-:Y:S01]  /*3de0*/  UIADD3 UR6, UPT, UPT, UR4, 0x210, URZ ;  /* 0x0000021004067890 */ /* 0x000fe2000fffe0ff */
[----:B------:R3:W-:Y:S01]  /*3df0*/  @!P0 SYNCS.ARRIVE.TRANS64.RED RZ, [R2+URZ], R5 ;  /* 0x0000000502ff89a7 */ /* 0x0007e200080004ff */
[----:B------:R-:W-:Y:S01]  /*3e00*/  UIADD3 UR7, UPT, UPT, UR4, 0x1d0, URZ ;  /* 0x000001d004077890 */ /* 0x000fe2000fffe0ff */
[----:B------:R-:W-:-:S08]  /*3e10*/  LOP3.LUT R3, R3, 0x1, RZ, 0x3c, !PT ;  /* 0x0000000103037812 */ /* 0x000fd000078e3cff */
[----:B------:R-:W-:Y:S06]  /*3e20*/  UGETNEXTWORKID.BROADCAST [UR6], [UR7] ;  /* 0x00000000060073ca */ /* 0x000fec0008000100 */
[----:B---3--:R-:W-:-:S04]  /*3e30*/  SHF.L.U32 R5, R8, 0x1f, RZ ;  /* 0x0000001f08057819 */ /* 0x008fc800000006ff */
[----:B------:R-:W3:Y:S02]  /*3e40*/  SYNCS.PHASECHK.TRANS64.TRYWAIT P1, [UR4+0x1d0], R5 ;  /* 0x0001d005ff0075a7 */ /* 0x000ee40008021104 */
[----:B---3--:R-:W-:Y:S05]  /*3e50*/  @!P1 BRA `(.L_x_63) ;  /* 0x0000004400bc9947 */ /* 0x008fea0003800000 */
.L_x_170:
[----:B--2---:R-:W2:Y:S01]  /*3e60*/  LDS.128 R4, [UR4+0x210] ;  /* 0x00021004ff047984 */ /* 0x004ea20008000c00 */
[----:B------:R-:W-:Y:S01]  /*3e70*/  LOP3.LUT R8, R8, 0x1, RZ, 0x3c, !PT ;  /* 0x0000000108087812 */ /* 0x000fe200078e3cff */
[----:B------:R-:W-:Y:S01]  /*3e80*/  @!PT LDS RZ, [RZ] ;  /* 0x00000000fffff984 */ /* 0x000fe20000000800 */
[----:B------:R-:W-:Y:S01]  /*3e90*/  @!PT LDS RZ, [RZ] ;  /* 0x00000000fffff984 */ /* 0x000fe20000000800 */
[----:B------:R-:W-:Y:S01]  /*3ea0*/  @!PT LDS RZ, [RZ] ;  /* 0x00000000fffff984 */ /* 0x000fe20000000800 */
[----:B------:R-:W-:Y:S01]  /*3eb0*/  @!PT LDS RZ, [RZ] ;  /* 0x00000000fffff984 */ /* 0x000fe20000000800 */
[----:B------:R3:W-:Y:S06]  /*3ec0*/  MEMBAR.ALL.CTA ;  /* 0x0000000000007992 */ /* 0x0007ec0000008000 */
[----:B---3--:R-:W3:Y:S02]  /*3ed0*/  FENCE.VIEW.ASYNC.S ;  /* 0x00000000000073c6 */ /* 0x008ee40000000000 */
[----:B---3--:R-:W-:Y:S01]  /*3ee0*/  SYNCS.ARRIVE.TRANS64.RED.A1T0 RZ, [UR5], RZ ;  /* 0x000000ffffff79a7 */ /* 0x008fe20008100405 */
[----:B--2---:R-:W-:-:S13]  /*3ef0*/  LOP3.LUT P1, RZ, R6, 0x1, RZ, 0xc0, !PT ;  /* 0x0000000106ff7812 */ /* 0x004fda000782c0ff */
[----:B------:R-:W-:Y:S05]  /*3f00*/  @P1 BRA `(.L_x_64) ;  /* 0xfffffffc00981947 */ /* 0x000fea000383ffff */
[----:B------:R-:W-:-:S04]  /*3f10*/  SHF.L.U32 R0, R3, 0x1f, RZ ;  /* 0x0000001f03007819 */ /* 0x000fc800000006ff */
[----:B------:R-:W2:Y:S02]  /*3f20*/  SYNCS.PHASECHK.TRANS64 P0, [UR4+0x1d8], R0 ;  /* 0x0001d800ff0075a7 */ /* 0x000ea40008001004 */
[----:B-12---:R-:W-:Y:S05]  /*3f30*/  @P0 EXIT ;  /* 0x000000000000094d */ /* 0x006fea0003800000 */
[----:B------:R-:W-:-:S07]  /*3f40*/  MOV R0, UR4 ;  /* 0x0000000400007c02 */ /* 0x000fce0008000f00 */
.L_x_65:
[----:B-1----:R-:W-:-:S04]  /*3f50*/  SHF.L.U32 R2, R3, 0x1f, RZ ;  /* 0x0000001f03027819 */ /* 0x002fc800000006ff */
[----:B------:R1:W2:Y:S03]  /*3f60*/  SYNCS.PHASECHK.TRANS64.TRYWAIT P0, [R0+URZ+0x1d8], R2 ;  /* 0x0001d802000075a7 */ /* 0x0002a600080011ff */
[----:B--2---:R-:W-:Y:S05]  /*3f70*/  @!P0 NANOSLEEP.SYNCS 0x989680 ;  /* 0x009896800000895d */ /* 0x004fea0003900000 */
[----:B------:R-:W2:Y:S02]  /*3f80*/  @!P0 SYNCS.PHASECHK.TRANS64 P0, [R0+URZ+0x1d8], R2 ;  /* 0x0001d802000085a7 */ /* 0x000ea400080010ff */
[----:B--2---:R-:W-:Y:S05]  /*3f90*/  @P0 EXIT ;  /* 0x000000000000094d */ /* 0x004fea0003800000 */
[----:B------:R-:W-:Y:S05]  /*3fa0*/  BRA `(.L_x_65) ;  /* 0xfffffffc00e87947 */ /* 0x000fea000383ffff */
.L_x_61:
[----:B------:R-:W-:-:S09]  /*3fb0*/  UISETP.NE.AND UP0, UPT, UR15, URZ, UPT ;  /* 0x000000ff0f00728c */ /* 0x000fd2000bf05270 */
[----:B------:R-:W-:Y:S05]  /*3fc0*/  BRA.U UP0, `(.L_x_66) ;  /* 0x0000000d00487547 */ /* 0x000fea000b800000 */
[----:B------:R-:W2:Y:S01]  /*3fd0*/  S2UR UR7, SR_CgaCtaId ;  /* 0x00000000000779c3 */ /* 0x000ea20000008800 */
[----:B------:R-:W-:Y:S01]  /*3fe0*/  UMOV UR4, 0x40 ;  /* 0x0000004000047882 */ /* 0x000fe20000000000 */
[----:B------:R-:W-:Y:S01]  /*3ff0*/  NOP ;  /* 0x0000000000007918 */ /* 0x000fe20000000000 */
[----:B------:R-:W-:Y:S01]  /*4000*/  UMOV UR6, 0x400 ;  /* 0x0000040000067882 */ /* 0x000fe20000000000 */
[----:B--2---:R-:W-:Y:S02]  /*4010*/  ULEA UR5, UR7, UR4, 0x18 ;  /* 0x0000000407057291 */ /* 0x004fe4000f8ec0ff */
[----:B------:R-:W-:-:S07]  /*4020*/  ULEA UR6, UR7, UR6, 0x18 ;  /* 0x0000000607067291 */ /* 0x000fce000f8ec0ff */
[----:B------:R-:W2:Y:S02]  /*4030*/  LDS.U8 R0, [UR5+0x1c] ;  /* 0x00001c05ff007984 */ /* 0x000ea40008000000 */
[----:B--2---:R-:W-:-:S13]  /*4040*/  ISETP.NE.AND P0, PT, R0, RZ, PT ;  /* 0x000000ff0000720c */ /* 0x004fda0003f05270 */
[----:B------:R-:W-:Y:S05]  /*4050*/  @P0 BRA `(.L_x_67) ;  /* 0x0000000000580947 */ /* 0x000fea0003800000 */
[----:B------:R-:W-:-:S13]  /*4060*/  ELECT P0, URZ, PT ;  /* 0x0000000000ff782f */ /* 0x000fda0003800000 */
[----:B------:R-:W-:Y:S05]  /*4070*/  @!P0 BRA `(.L_x_68) ;  /* 0x0000000000608947 */ /* 0x000fea0003800000 */
[----:B------:R-:W-:Y:S01]  /*4080*/  UMOV UR4, 0x10 ;  /* 0x0000001000047882 */ /* 0x000fe20000000000 */
[----:B------:R-:W-:Y:S01]  /*4090*/  HFMA2 R0, -RZ, RZ, 0, 5.9604644775390625e-08 ;  /* 0x00000001ff007431 */ /* 0x000fe200000001ff */
[----:B------:R-:W-:-:S03]  /*40a0*/  MOV R2, 0xffff ;  /* 0x0000ffff00027802 */ /* 0x000fc60000000f00 */
[----:B------:R-:W-:Y:S04]  /*40b0*/  DEPBAR.LE SB2, 0x36 ;  /* 0x0000ad800000791a */ /* 0x000fe80000000000 */
[----:B------:R-:W2:Y:S02]  /*40c0*/  UTCATOMSWS.FIND_AND_SET.ALIGN UP0, UR4, UR4 ;  /* 0x00000004000475e3 */ /* 0x000ea40008000800 */
[----:B--2---:R-:W-:Y:S01]  /*40d0*/  MOV R3, UR4 ;  /* 0x0000000400037c02 */ /* 0x004fe20008000f00 */
[----:B------:R-:W-:Y:S06]  /*40e0*/  BRA.U UP0, `(.L_x_69) ;  /* 0x0000000100187547 */ /* 0x000fec000b800000 */
.L_x_70:
[----:B------:R-:W-:Y:S05]  /*40f0*/  NANOSLEEP 0x64 ;  /* 0x000000640000795d */ /* 0x000fea0003800000 */
[----:B------:R-:W-:-:S05]  /*4100*/  UMOV UR4, 0x10 ;  /* 0x0000001000047882 */ /* 0x000fca0000000000 */
[----:B------:R-:W-:Y:S04]  /*4110*/  DEPBAR.LE SB2, 0x36 ;  /* 0x0000ad800000791a */ /* 0x000fe80000000000 */
[----:B------:R-:W2:Y:S02]  /*4120*/  UTCATOMSWS.FIND_AND_SET.ALIGN UP0, UR4, UR4 ;  /* 0x00000004000475e3 */ /* 0x000ea40008000800 */
[----:B--2---:R-:W-:Y:S01]  /*4130*/  MOV R3, UR4 ;  /* 0x0000000400037c02 */ /* 0x004fe20008000f00 */
[----:B------:R-:W-:Y:S05]  /*4140*/  BRA.U !UP0, `(.L_x_70) ;  /* 0xfffffffd08e87547 */ /* 0x000fea000b83ffff */
.L_x_69:
[-C--:B------:R-:W-:Y:S02]  /*4150*/  SHF.L.U32 R2, R2, R3.reuse, RZ ;  /* 0x0000000302027219 */ /* 0x080fe400000006ff */
[----:B------:R-:W-:Y:S01]  /*4160*/  SHF.L.U32 R0, R0, R3, RZ ;  /* 0x0000000300007219 */ /* 0x000fe200000006ff */
[----:B------:R-:W-:Y:S02]  /*4170*/  IMAD.SHL.U32 R3, R3, 0x20, RZ ;  /* 0x0000002003037824 */ /* 0x000fe400078e00ff */
[----:B------:R2:W-:Y:S04]  /*4180*/  ATOMS.OR RZ, [UR5+0x14], R2 ;  /* 0x00001402ffff798c */ /* 0x0005e8000b000005 */
[----:B------:R2:W-:Y:S04]  /*4190*/  ATOMS.OR RZ, [UR5+0x18], R0 ;  /* 0x00001800ffff798c */ /* 0x0005e8000b000005 */
[----:B------:R2:W-:Y:S01]  /*41a0*/  STS [UR6+0x220], R3 ;  /* 0x00022003ff007988 */ /* 0x0005e20008000806 */
[----:B------:R-:W-:Y:S05]  /*41b0*/  BRA `(.L_x_68) ;  /* 0x0000000000107947 */ /* 0x000fea0003800000 */
.L_x_67:
[----:B------:R-:W-:Y:S02]  /*41c0*/  MOV R0, 0xffffffff ;  /* 0xffffffff00007802 */ /* 0x000fe40000000f00 */
[----:B------:R-:W-:-:S03]  /*41d0*/  MOV R2, 0x4200 ;  /* 0x0000420000027802 */ /* 0x000fc60000000f00 */
[----:B------:R2:W-:Y:S04]  /*41e0*/  STS [UR6+0x220], R0 ;  /* 0x00022000ff007988 */ /* 0x0005e80008000806 */
[----:B-12--5:R-:W-:Y:S05]  /*41f0*/  CALL.REL.NOINC `($__internal_1_$__cuda_sm10x_tcgen05_guardrail_trap_phase_invalid_during_alloc) ;  /* 0x0000004400fc7944 */ /* 0x026fea0003c00000 */
.L_x_68:
[----:B------:R-:W-:Y:S05]  /*4200*/  WARPSYNC.ALL ;  /* 0x0000000000007948 */ /* 0x000fea0003800000 */
[----:B------:R-:W3:Y:S01]  /*4210*/  S2UR UR4, SR_CgaCtaId ;  /* 0x00000000000479c3 */ /* 0x000ee20000008800 */
[----:B------:R-:W-:Y:S01]  /*4220*/  UMOV UR18, 0x400 ;  /* 0x0000040000127882 */ /* 0x000fe20000000000 */
[----:B------:R-:W-:-:S06]  /*4230*/  NOP ;  /* 0x0000000000007918 */ /* 0x000fcc0000000000 */
[----:B------:R-:W-:Y:S06]  /*4240*/  BAR.ARV 0x6, 0xa0 ;  /* 0x0182800000007b1d */ /* 0x000fec0000002000 */
[----:B------:R-:W4:Y:S01]  /*4250*/  LDCU.64 UR6, c[0x0][0x388] ;  /* 0x00007100ff0677ac */ /* 0x000f220008000a00 */
[----:B------:R-:W-:Y:S01]  /*4260*/  IMAD.MOV.U32 R8, RZ, RZ, 0x1 ;  /* 0x00000001ff087424 */ /* 0x000fe200078e00ff */
[----:B------:R-:W1:Y:S01]  /*4270*/  LDCU.64 UR8, c[0x0][0x390] ;  /* 0x00007200ff0877ac */ /* 0x000e620008000a00 */
[----:B------:R-:W-:Y:S01]  /*4280*/  UMOV UR21, URZ ;  /* 0x000000ff00157c82 */ /* 0x000fe20008000000 */
[----:B------:R-:W-:Y:S01]  /*4290*/  UMOV UR17, URZ ;  /* 0x000000ff00117c82 */ /* 0x000fe20008000000 */
[----:B---3--:R-:W-:Y:S01]  /*42a0*/  ULEA UR18, UR4, UR18, 0x18 ;  /* 0x0000001204127291 */ /* 0x008fe2000f8ec0ff */
[----:B------:R-:W-:Y:S01]  /*42b0*/  UMOV UR26, 0x0 ;  /* 0x00000000001a7882 */ /* 0x000fe20000000000 */
[----:B------:R-:W-:Y:S01]  /*42c0*/  UMOV UR27, 0x4100010 ;  /* 0x04100010001b7882 */ /* 0x000fe20000000000 */
[----:B------:R-:W-:Y:S01]  /*42d0*/  UMOV UR24, 0x0 ;  /* 0x0000000000187882 */ /* 0x000fe20000000000 */
[----:B------:R-:W-:Y:S01]  /*42e0*/  UMOV UR25, 0x4100010 ;  /* 0x0410001000197882 */ /* 0x000fe20000000000 */
[----:B----4-:R-:W-:-:S04]  /*42f0*/  UIADD3 UR4, UPT, UPT, UR6, 0x3f, URZ ;  /* 0x0000003f06047890 */ /* 0x010fc8000fffe0ff */
[----:B------:R-:W2:Y:S01]  /*4300*/  LDS R9, [UR18+0x220] ;  /* 0x00022012ff097984 */ /* 0x000ea20008000800 */
[----:B------:R-:W-:Y:S02]  /*4310*/  UIADD3 UR6, UPT, UPT, UR18, 0x2600, URZ ;  /* 0x0000260012067890 */ /* 0x000fe4000fffe0ff */
[----:B------:R-:W-:Y:S02]  /*4320*/  USHF.R.S32.HI UR5, URZ, 0x1f, UR4 ;  /* 0x0000001fff057899 */ /* 0x000fe40008011404 */
[----:B------:R-:W-:Y:S02]  /*4330*/  USHF.R.U32.HI UR6, URZ, 0x4, UR6 ;  /* 0x00000004ff067899 */ /* 0x000fe40008011606 */
[----:B------:R-:W-:Y:S02]  /*4340*/  ULEA.HI UR4, UR5, UR4, URZ, 0x6 ;  /* 0x0000000405047291 */ /* 0x000fe4000f8f30ff */
[----:B------:R-:W-:Y:S02]  /*4350*/  UIADD3 UR5, UPT, UPT, UR18, 0x1d600, URZ ;  /* 0x0001d60012057890 */ /* 0x000fe4000fffe0ff */
[----:B------:R-:W-:-:S02]  /*4360*/  USHF.R.S32.HI UR4, URZ, 0x6, UR4 ;  /* 0x00000006ff047899 */ /* 0x000fc40008011404 */
[----:B------:R-:W-:Y:S02]  /*4370*/  USHF.R.U32.HI UR5, URZ, 0x4, UR5 ;  /* 0x00000004ff057899 */ /* 0x000fe40008011605 */
[----:B------:R-:W-:Y:S02]  /*4380*/  UIMAD UR4, UR4, UR7, URZ ;  /* 0x00000007040472a4 */ /* 0x000fe4000f8e02ff */
[----:B------:R-:W-:Y:S02]  /*4390*/  ULOP3.LUT UR6, UR6, 0x3fff, URZ, 0xc0, !UPT ;  /* 0x00003fff06067892 */ /* 0x000fe4000f8ec0ff */
[----:B-1----:R-:W-:Y:S02]  /*43a0*/  UIMAD UR4, UR4, UR8, URZ ;  /* 0x00000008040472a4 */ /* 0x002fe4000f8e02ff */
[----:B------:R-:W-:Y:S02]  /*43b0*/  ULOP3.LUT UR5, UR5, 0x3fff, URZ, 0xc0, !UPT ;  /* 0x00003fff05057892 */ /* 0x000fe4000f8ec0ff */
[----:B------:R-:W-:-:S02]  /*43c0*/  UIMAD UR7, UR4, UR9, URZ ;  /* 0x00000009040772a4 */ /* 0x000fc4000f8e02ff */
[----:B------:R-:W-:Y:S02]  /*43d0*/  UIADD3 UR4, UPT, UPT, UR18, 0x1d8, URZ ;  /* 0x000001d812047890 */ /* 0x000fe4000fffe0ff */
[----:B------:R-:W-:Y:S02]  /*43e0*/  ULOP3.LUT UR19, UR6, 0x10000, URZ, 0xfc, !UPT ;  /* 0x0001000006137892 */ /* 0x000fe4000f8efcff */
[----:B------:R-:W-:Y:S02]  /*43f0*/  UPRMT UR23, URZ, 0x654, UR4 ;  /* 0x00000654ff177896 */ /* 0x000fe40008000004 */
[----:B------:R-:W-:Y:S02]  /*4400*/  ULOP3.LUT UR20, UR5, 0x10000, URZ, 0xfc, !UPT ;  /* 0x0001000005147892 */ /* 0x000fe4000f8efcff */
[----:B------:R-:W-:Y:S02]  /*4410*/  UIADD3 UR28, UPT, UPT, UR7, -0x1, URZ ;  /* 0xffffffff071c7890 */ /* 0x000fe4000fffe0ff */
[----:B------:R-:W-:Y:S01]  /*4420*/  UISETP.GE.AND UP3, UPT, UR7, 0x1, UPT ;  /* 0x000000010700788c */ /* 0x000fe2000bf66270 */
[C---:B--2---:R-:W-:Y:S01]  /*4430*/  VIADD R3, R9.reuse, 0x40 ;  /* 0x0000004009037836 */ /* 0x044fe20000000000 */
[----:B------:R-:W-:-:S04]  /*4440*/  LOP3.LUT R2, R9, 0xffff, RZ, 0xc0, !PT ;  /* 0x0000ffff09027812 */ /* 0x000fc800078ec0ff */
[----:B------:R-:W-:-:S05]  /*4450*/  LOP3.LUT R3, R3, 0xffff, RZ, 0xc0, !PT ;  /* 0x0000ffff03037812 */ /* 0x000fca00078ec0ff */
[----:B------:R1:W-:Y:S02]  /*4460*/  STL.64 [R1], R2 ;  /* 0x0000000201007387 */ /* 0x0003e40000100a00 */
[----:B-1----:R-:W-:-:S07]  /*4470*/  CS2R R2, SRZ ;  /* 0x0000000000027805 */ /* 0x002fce000001ff00 */
.L_x_77:
[----:B-1----:R-:W-:-:S04]  /*4480*/  SHF.L.U32 R4, R3, 0x1f, RZ ;  /* 0x0000001f03047819 */ /* 0x002fc800000006ff */
[----:B------:R-:W1:Y:S02]  /*4490*/  SYNCS.PHASECHK.TRANS64.TRYWAIT P0, [UR18+0x1d0], R4 ;  /* 0x0001d004ff0075a7 */ /* 0x000e640008001112 */
[----:B-12-4-:R-:W-:Y:S05]  /*44a0*/  @!P0 BRA `(.L_x_71) ;  /* 0x0000004000408947 */ /* 0x016fea0003800000 */
.L_x_172:
[----:B-1----:R-:W1:Y:S01]  /*44b0*/  LDS.128 R4, [UR18+0x210] ;  /* 0x00021012ff047984 */ /* 0x002e620008000c00 */
[----:B------:R-:W-:Y:S01]  /*44c0*/  ULEA UR22, UR21, UR18, 0x3 ;  /* 0x0000001215167291 */ /* 0x000fe2000f8e18ff */
[----:B------:R-:W-:Y:S01]  /*44d0*/  SHF.L.U32 R0, R8, 0x1f, RZ ;  /* 0x0000001f08007819 */ /* 0x000fe200000006ff */
[----:B------:R-:W-:Y:S01]  /*44e0*/  @!PT LDS RZ, [RZ] ;  /* 0x00000000fffff984 */ /* 0x000fe20000000800 */
[----:B------:R-:W-:Y:S01]  /*44f0*/  @!PT LDS RZ, [RZ] ;  /* 0x00000000fffff984 */ /* 0x000fe20000000800 */
[----:B------:R-:W-:Y:S01]  /*4500*/  @!PT LDS RZ, [RZ] ;  /* 0x00000000fffff984 */ /* 0x000fe20000000800 */
[----:B------:R-:W-:Y:S01]  /*4510*/  @!PT LDS RZ, [RZ] ;  /* 0x00000000fffff984 */ /* 0x000fe20000000800 */
[----:B------:R2:W-:Y:S06]  /*4520*/  MEMBAR.ALL.CTA ;  /* 0x0000000000007992 */ /* 0x0005ec0000008000 */
[----:B--2---:R-:W2:Y:S02]  /*4530*/  FENCE.VIEW.ASYNC.S ;  /* 0x00000000000073c6 */ /* 0x004ea40000000000 */
[----:B--2---:R-:W-:Y:S01]  /*4540*/  SYNCS.ARRIVE.TRANS64.RED.A1T0 RZ, [UR23], RZ ;  /* 0x000000ffffff79a7 */ /* 0x004fe20008100417 */
[----:B------:R-:W2:Y:S01]  /*4550*/  SYNCS.PHASECHK.TRANS64.TRYWAIT P0, [UR22+0x1f0], R0 ;  /* 0x0001f000ff0075a7 */ /* 0x000ea20008001116 */
[----:B-1----:R-:W-:Y:S01]  /*4560*/  LOP3.LUT P2, RZ, R6, 0x1, RZ, 0xc0, !PT ;  /* 0x0000000106ff7812 */ /* 0x002fe2000784c0ff */
[----:B--2---:R-:W-:-:S12]  /*4570*/  @!P0 BRA `(.L_x_72) ;  /* 0x0000004000248947 */ /* 0x004fd80003800000 */
.L_x_174:
[----:B------:R-:W-:Y:S05]  /*4580*/  BRA.U !UP3, `(.L_x_73) ;  /* 0x000000010bc87547 */ /* 0x000fea000b800000 */
[----:B-1----:R-:W-:Y:S01]  /*4590*/  IMAD.U32 R0, RZ, RZ, UR21 ;  /* 0x00000015ff007e24 */ /* 0x002fe2000f8e00ff */
[----:B------:R-:W-:-:S04]  /*45a0*/  ULEA UR4, UR17, UR18, 0x3 ;  /* 0x0000001211047291 */ /* 0x000fc8000f8e18ff */
[----:B------:R-:W-:-:S05]  /*45b0*/  LEA R0, R0, R1, 0x2 ;  /* 0x0000000100007211 */ /* 0x000fca00078e10ff */
[----:B------:R1:W5:Y:S01]  /*45c0*/  LDL R4, [R0] ;  /* 0x0000000000047983 */ /* 0x0003620000100800 */
[----:B------:R-:W-:Y:S01]  /*45d0*/  UPLOP3.LUT UP2, UPT, UPT, UPT, UPT, 0x40, 0x4 ;  /* 0x000000000004789c */ /* 0x000fe20003f4e870 */
[----:B------:R-:W-:Y:S01]  /*45e0*/  UMOV UR15, UR28 ;  /* 0x0000001c000f7c82 */ /* 0x000fe20008000000 */
[----:B------:R-:W-:Y:S01]  /*45f0*/  UMOV UR8, UR17 ;  /* 0x0000001100087c82 */ /* 0x000fe20008000000 */
[----:B-1----:R-:W-:-:S04]  /*4600*/  SHF.L.U32 R0, R2, 0x1f, RZ ;  /* 0x0000001f02007819 */ /* 0x002fc800000006ff */
[----:B------:R1:W2:Y:S04]  /*4610*/  SYNCS.PHASECHK.TRANS64.TRYWAIT P1, [UR4], R0 ;  /* 0x00000000ff0075a7 */ /* 0x0002a80008021104 */
.L_x_76:
[----:B------:R-:W-:Y:S01]  /*4620*/  ULEA UR16, UR8, UR18, 0x3 ;  /* 0x0000001208107291 */ /* 0x000fe2000f8e18ff */
[----:B--234-:R-:W-:Y:S11]  /*4630*/  @P1 BRA `(.L_x_74) ;  /* 0x00000000000c1947 */ /* 0x01cff60003800000 */
[----:B------:R-:W-:Y:S04]  /*4640*/  SHF.L.U32 R5, R2, 0x1f, RZ ;  /* 0x0000001f02057819 */ /* 0x000fe800000006ff */
[----:B------:R-:W2:Y:S02]  /*4650*/  SYNCS.PHASECHK.TRANS64.TRYWAIT P0, [UR16], R5 ;  /* 0x00000005ff0075a7 */ /* 0x000ea40008001110 */
[----:B--2---:R-:W-:Y:S05]  /*4660*/  @!P0 BRA `(.L_x_75) ;  /* 0x0000004000008947 */ /* 0x004fea0003800000 */
.L_x_74:
[----:B------:R-:W-:Y:S01]  /*4670*/  UISETP.NE.AND UP0, UPT, UR15, URZ, UPT ;  /* 0x000000ff0f00728c */ /* 0x000fe2000bf05270 */
[----:B------:R-:W-:Y:S01]  /*4680*/  PLOP3.LUT P1, PT, PT, PT, PT, 0x80, 0x8 ;  /* 0x000000000008781c */ /* 0x000fe20003f2f070 */
[----:B------:R-:W-:Y:S02]  /*4690*/  UIADD3 UR4, UPT, UPT, UR8, 0x1, URZ ;  /* 0x0000000108047890 */ /* 0x000fe4000fffe0ff */
[----:B------:R-:W-:Y:S02]  /*46a0*/  ULEA UR10, UR8, UR20, 0x8 ;  /* 0x00000014080a7291 */ /* 0x000fe4000f8e40ff */
[----:B------:R-:W-:Y:S01]  /*46b0*/  UISETP.NE.AND UP1, UPT, UR4, 0x1b, UPT ;  /* 0x0000001b0400788c */ /* 0x000fe2000bf25270 */
[----:B------:R-:W-:Y:S01]  /*46c0*/  PLOP3.LUT P0, PT, PT, PT, UP0, 0x80, 0x8 ;  /* 0x000000000008781c */ /* 0x000fe20003f0f008 */
[----:B------:R-:W-:Y:S02]  /*46d0*/  ULEA UR8, UR8, UR19, 0x8 ;  /* 0x0000001308087291 */ /* 0x000fe4000f8e40ff */
[----:B------:R-:W-:Y:S02]  /*46e0*/  USEL UR5, URZ, 0x1, UP1 ;  /* 0x00000001ff057887 */ /* 0x000fe40008800000 */
[----:B------:R-:W-:Y:S02]  /*46f0*/  USEL UR17, UR4, URZ, UP1 ;  /* 0x000000ff04117287 */ /* 0x000fe40008800000 */
[----:B------:R-:W-:Y:S02]  /*4700*/  UIADD3 UR12, UPT, UPT, UR10, 0x2, URZ ;  /* 0x000000020a0c7890 */ /* 0x000fe4000fffe0ff */
[----:B------:R-:W-:Y:S01]  /*4710*/  @UP0 ULEA UR4, UR17, UR18, 0x3 ;  /* 0x0000001211040291 */ /* 0x000fe2000f8e18ff */
[----:B------:R-:W-:Y:S01]  /*4720*/  LOP3.LUT R2, R2, UR5, RZ, 0x3c, !PT ;  /* 0x0000000502027c12 */ /* 0x000fe2000f8e3cff */
[----:B------:R-:W-:Y:S02]  /*4730*/  UIADD3 UR6, UPT, UPT, UR8, 0x2, URZ ;  /* 0x0000000208067890 */ /* 0x000fe4000fffe0ff */
[----:B------:R-:W-:Y:S01]  /*4740*/  UIADD3 UR5, UPT, UPT, UR16, 0xd8, URZ ;  /* 0x000000d810057890 */ /* 0x000fe2000fffe0ff */
[----:B-1----:R-:W-:Y:S01]  /*4750*/  @P0 SHF.L.U32 R0, R2, 0x1f, RZ ;  /* 0x0000001f02000819 */ /* 0x002fe200000006ff */
[----:B------:R-:W-:Y:S01]  /*4760*/  UMOV UR11, 0x80004020 ;  /* 0x80004020000b7882 */ /* 0x000fe20000000000 */
[----:B------:R-:W-:Y:S01]  /*4770*/  UMOV UR9, 0x80004020 ;  /* 0x8000402000097882 */ /* 0x000fe20000000000 */
[----:B------:R-:W-:Y:S01]  /*4780*/  UMOV UR13, 0x80004020 ;  /* 0x80004020000d7882 */ /* 0x000fe20000000000 */
[----:B------:R3:W4:Y:S01]  /*4790*/  @P0 SYNCS.PHASECHK.TRANS64.TRYWAIT P1, [UR4], R0 ;  /* 0x00000000ff0005a7 */ /* 0x0007220008021104 */
[----:B------:R-:W-:Y:S11]  /*47a0*/  ELECT P0, URZ, PT ;  /* 0x0000000000ff782f */ /* 0x000ff60003800000 */
[----:B------:R-:W-:Y:S02]  /*47b0*/  @!UPT UIADD3 URZ, UPT, UPT, URZ, URZ, URZ ;  /* 0x000000fffffff290 */ /* 0x000fe4000fffe0ff */
[C---:B-----5:R-:W-:Y:S02]  /*47c0*/  @P0 R2UR.BROADCAST UR4, R4.reuse ;  /* 0x00000000040402ca */ /* 0x060fe400008e0000 */
[----:B------:R-:W-:Y:S11]  /*47d0*/  ELECT P0, URZ, PT ;  /* 0x0000000000ff782f */ /* 0x000ff60003800000 */
[----:B------:R-:W-:Y:S02]  /*47e0*/  @!UPT UIADD3 URZ, UPT, UPT, URZ, URZ, URZ ;  /* 0x000000fffffff290 */ /* 0x000fe4000fffe0ff */
[----:B------:R-:W-:Y:S01]  /*47f0*/  @P0 R2UR.BROADCAST UR14, R4 ;  /* 0x00000000040e02ca */ /* 0x000fe200008e0000 */
[----:B------:R-:W-:Y:S01]  /*4800*/  UMOV UR7, 0x80004020 ;  /* 0x8000402000077882 */ /* 0x000fe20000000000 */
[----:B------:R1:W-:Y:S01]  /*4810*/  UTCQMMA gdesc[UR8], gdesc[UR10], tmem[UR4], tmem[UR26], idesc[UR27], UP2 ;  /* 0x00ff1a0a080075ea */ /* 0x0003e20009000304 */
[----:B------:R-:W-:Y:S10]  /*4820*/  UPLOP3.LUT UP2, UPT, UPT, UPT, UPT, 0x80, 0x8 ;  /* 0x000000000008789c */ /* 0x000ff40003f4f070 */
[----:B------:R3:W-:Y:S01]  /*4830*/  UTCQMMA gdesc[UR6], gdesc[UR12], tmem[UR14], tmem[UR24], idesc[UR25], UPT ;  /* 0x00ff180c060075ea */ /* 0x0007e2000b80030e */
[----:B------:R3:W-:Y:S01]  /*4840*/  UTCBAR [UR5], URZ ;  /* 0x000000ff050073e9 */ /* 0x0007e200080000ff */
[----:B-1----:R-:W-:Y:S02]  /*4850*/  UIADD3 UR4, UPT, UPT, UR15, 0x1, URZ ;  /* 0x000000010f047890 */ /* 0x002fe4000fffe0ff */
[----:B------:R-:W-:Y:S02]  /*4860*/  UIADD3 UR9, UPT, UPT, UR15, -0x1, URZ ;  /* 0xffffffff0f097890 */ /* 0x000fe4000fffe0ff */
[----:B------:R-:W-:Y:S01]  /*4870*/  UISETP.GT.U32.AND UP0, UPT, UR4, 0x1, UPT ;  /* 0x000000010400788c */ /* 0x000fe2000bf04070 */
[----:B------:R-:W-:Y:S04]  /*4880*/  UMOV UR8, UR17 ;  /* 0x0000001100087c82 */ /* 0x000fe80008000000 */
[----:B------:R-:W-:Y:S04]  /*4890*/  UMOV UR15, UR9 ;  /* 0x00000009000f7c82 */ /* 0x000fe80008000000 */
[----:B------:R-:W-:Y:S05]  /*48a0*/  BRA.U UP0, `(.L_x_76) ;  /* 0xfffffffd005c7547 */ /* 0x000fea000b83ffff */
.L_x_73:
[----:B------:R-:W-:Y:S01]  /*48b0*/  UIADD3 UR4, UPT, UPT, UR21, 0x1, URZ ;  /* 0x0000000115047890 */ /* 0x000fe2000fffe0ff */
[----:B------:R-:W-:Y:S01]  /*48c0*/  LOP3.LUT R3, R3, 0x1, RZ, 0x3c, !PT ;  /* 0x0000000103037812 */ /* 0x000fe200078e3cff */
[----:B---3--:R-:W-:Y:S02]  /*48d0*/  UIADD3 UR5, UPT, UPT, UR22, 0x1e0, URZ ;  /* 0x000001e016057890 */ /* 0x008fe4000fffe0ff */
[----:B------:R-:W-:-:S04]  /*48e0*/  UISETP.NE.AND UP0, UPT, UR4, 0x2, UPT ;  /* 0x000000020400788c */ /* 0x000fc8000bf05270 */
[----:B------:R-:W-:Y:S02]  /*48f0*/  USEL UR6, URZ, 0x1, UP0 ;  /* 0x00000001ff067887 */ /* 0x000fe40008000000 */
[----:B------:R-:W-:Y:S01]  /*4900*/  USEL UR21, UR4, URZ, UP0 ;  /* 0x000000ff04157287 */ /* 0x000fe20008000000 */
[----:B------:R2:W-:Y:S03]  /*4910*/  UTCBAR [UR5], URZ ;  /* 0x000000ff050073e9 */ /* 0x0005e600080000ff */
[----:B------:R-:W-:Y:S01]  /*4920*/  LOP3.LUT R8, R8, UR6, RZ, 0x3c, !PT ;  /* 0x0000000608087c12 */ /* 0x000fe2000f8e3cff */
[----:B------:R-:W-:Y:S07]  /*4930*/  @P2 BRA `(.L_x_77) ;  /* 0xfffffff800d02947 */ /* 0x000fee000383ffff */
[----:B------:R-:W3:Y:S01]  /*4940*/  S2UR UR6, SR_CgaCtaId ;  /* 0x00000000000679c3 */ /* 0x000ee20000008800 */
[----:B------:R-:W-:Y:S01]  /*4950*/  ELECT P0, URZ, PT ;  /* 0x0000000000ff782f */ /* 0x000fe20003800000 */
[----:B-1----:R-:W-:Y:S01]  /*4960*/  IMAD.MOV.U32 R0, RZ, RZ, 0x1 ;  /* 0x00000001ff007424 */ /* 0x002fe200078e00ff */
[----:B------:R-:W-:Y:S01]  /*4970*/  UIADD3 UR18, UPT, UPT, UR18, 0x1f0, URZ ;  /* 0x000001f012127890 */ /* 0x000fe2000fffe0ff */
[----:B------:R-:W-:Y:S01]  /*4980*/  SHF.L.U32 R2, R8, 0x1f, RZ ;  /* 0x0000001f08027819 */ /* 0x000fe200000006ff */
[----:B------:R-:W-:-:S03]  /*4990*/  UMOV UR4, 0x40 ;  /* 0x0000004000047882 */ /* 0x000fc60000000000 */
[----:B------:R-:W-:Y:S01]  /*49a0*/  UVIRTCOUNT.DEALLOC.SMPOOL 0x80 ;  /* 0x000000800000784c */ /* 0x000fe20000000000 */
[----:B---3--:R-:W-:Y:S02]  /*49b0*/  ULEA UR6, UR6, UR4, 0x18 ;  /* 0x0000000406067291 */ /* 0x008fe4000f8ec0ff */
[----:B------:R-:W-:-:S07]  /*49c0*/  ULEA UR4, UR21, UR18, 0x3 ;  /* 0x0000001215047291 */ /* 0x000fce000f8e18ff */
[----:B------:R1:W-:Y:S02]  /*49d0*/  @P0 STS.U8 [UR6+0x1c], R0 ;  /* 0x00001c00ff000988 */ /* 0x0003e40008000006 */
[----:B------:R-:W3:Y:S02]  /*49e0*/  SYNCS.PHASECHK.TRANS64.TRYWAIT P0, [UR4], R2 ;  /* 0x00000002ff0075a7 */ /* 0x000ee40008001104 */
[----:B-1-3--:R-:W-:Y:S05]  /*49f0*/  @!P0 BRA `(.L_x_78) ;  /* 0x0000003c00348947 */ /* 0x00afea0003800000 */
.L_x_177:
[----:B------:R-:W-:-:S04]  /*4a00*/  UIADD3 UR4, UPT, UPT, UR21, 0x1, URZ ;  /* 0x0000000115047890 */ /* 0x000fc8000fffe0ff */
[----:B------:R-:W-:-:S04]  /*4a10*/  UISETP.NE.AND UP0, UPT, UR4, 0x2, UPT ;  /* 0x000000020400788c */ /* 0x000fc8000bf05270 */
[----:B--2---:R-:W-:Y:S02]  /*4a20*/  USEL UR5, URZ, 0x1, UP0 ;  /* 0x00000001ff057887 */ /* 0x004fe40008000000 */
[----:B------:R-:W-:-:S04]  /*4a30*/  USEL UR4, UR4, URZ, UP0 ;  /* 0x000000ff04047287 */ /* 0x000fc80008000000 */
[----:B------:R-:W-:Y:S01]  /*4a40*/  ULEA UR4, UR4, UR18, 0x3 ;  /* 0x0000001204047291 */ /* 0x000fe2000f8e18ff */
[----:B-1----:R-:W-:-:S04]  /*4a50*/  LOP3.LUT R2, R8, UR5, RZ, 0x3c, !PT ;  /* 0x0000000508027c12 */ /* 0x002fc8000f8e3cff */
[----:B------:R-:W-:-:S04]  /*4a60*/  SHF.L.U32 R2, R2, 0x1f, RZ ;  /* 0x0000001f02027819 */ /* 0x000fc800000006ff */
[----:B------:R-:W1:Y:S02]  /*4a70*/  SYNCS.PHASECHK.TRANS64.TRYWAIT P0, [UR4], R2 ;  /* 0x00000002ff0075a7 */ /* 0x000e640008001104 */
[----:B-1----:R-:W-:Y:S05]  /*4a80*/  @!P0 BRA `(.L_x_79) ;  /* 0x0000003c00288947 */ /* 0x002fea0003800000 */
.L_x_179:
[----:B------:R-:W-:Y:S01]  /*4a90*/  NOP ;  /* 0x0000000000007918 */ /* 0x000fe20000000000 */
[----:B-1----:R-:W1:Y:S01]  /*4aa0*/  LDS R0, [UR6+0x14] ;  /* 0x00001406ff007984 */ /* 0x002e620008000800 */
[----:B------:R-:W-:Y:S01]  /*4ab0*/  LOP3.LUT R3, R9, 0xffff, RZ, 0xc0, !PT ;  /* 0x0000ffff09037812 */ /* 0x000fe200078ec0ff */
[----:B------:R-:W-:-:S03]  /*4ac0*/  IMAD.MOV.U32 R2, RZ, RZ, 0xffff ;  /* 0x0000ffffff027424 */ /* 0x000fc600078e00ff */
[----:B------:R-:W-:-:S04]  /*4ad0*/  SHF.R.U32.HI R3, RZ, 0x5, R3 ;  /* 0x00000005ff037819 */ /* 0x000fc80000011603 */
[----:B------:R-:W-:-:S04]  /*4ae0*/  SHF.L.U32 R2, R2, R3, RZ ;  /* 0x0000000302027219 */ /* 0x000fc800000006ff */
[----:B-1----:R-:W-:-:S04]  /*4af0*/  LOP3.LUT R0, R0, R2, RZ, 0xc0, !PT ;  /* 0x0000000200007212 */ /* 0x002fc800078ec0ff */
[----:B------:R-:W-:Y:S01]  /*4b00*/  ISETP.NE.AND P0, PT, R0, R2, PT ;  /* 0x000000020000720c */ /* 0x000fe20003f05270 */
[----:B------:R-:W-:-:S05]  /*4b10*/  IMAD.MOV.U32 R0, RZ, RZ, 0x1 ;  /* 0x00000001ff007424 */ /* 0x000fca00078e00ff */
[----:B------:R-:W-:-:S07]  /*4b20*/  SHF.L.U32 R0, R0, R3, RZ ;  /* 0x0000000300007219 */ /* 0x000fce00000006ff */
[----:B------:R-:W-:Y:S05]  /*4b30*/  @P0 BRA `(.L_x_80) ;  /* 0x00000000005c0947 */ /* 0x000fea0003800000 */
[----:B------:R-:W1:Y:S02]  /*4b40*/  LDS R3, [UR6+0x18] ;  /* 0x00001806ff037984 */ /* 0x000e640008000800 */
[----:B-1----:R-:W-:-:S04]  /*4b50*/  LOP3.LUT R3, R3, R0, RZ, 0xc0, !PT ;  /* 0x0000000003037212 */ /* 0x002fc800078ec0ff */
[----:B------:R-:W-:-:S13]  /*4b60*/  ISETP.NE.AND P0, PT, R3, R0, PT ;  /* 0x000000000300720c */ /* 0x000fda0003f05270 */
[----:B------:R-:W-:Y:S05]  /*4b70*/  @P0 BRA `(.L_x_81) ;  /* 0x0000000000400947 */ /* 0x000fea0003800000 */
[----:B------:R-:W-:Y:S01]  /*4b80*/  R2UR UR4, R2 ;  /* 0x00000000020472ca */ /* 0x000fe200000e0000 */
[----:B------:R-:W1:Y:S01]  /*4b90*/  S2R R3, SR_LANEID ;  /* 0x0000000000037919 */ /* 0x000e620000000000 */
[----:B------:R-:W-:-:S04]  /*4ba0*/  LOP3.LUT R0, RZ, R0, RZ, 0x33, !PT ;  /* 0x00000000ff007212 */ /* 0x000fc800078e33ff */
[----:B------:R-:W2:Y:S07]  /*4bb0*/  REDUX UR7, R0 ;  /* 0x00000000000773c4 */ /* 0x000eae0000000000 */
[----:B------:R-:W-:-:S03]  /*4bc0*/  ULOP3.LUT UR5, URZ, UR4, URZ, 0x33, !UPT ;  /* 0x00000004ff057292 */ /* 0x000fc6000f8e33ff */
[----:B------:R-:W-:Y:S02]  /*4bd0*/  VOTEU.ANY UR4, UPT, PT ;  /* 0x0000000000047886 */ /* 0x000fe400038e0100 */
[----:B------:R-:W-:Y:S01]  /*4be0*/  UFLO.U32 UR4, UR4 ;  /* 0x00000004000472bd */ /* 0x000fe200080e0000 */
[----:B------:R-:W-:-:S04]  /*4bf0*/  IMAD.U32 R2, RZ, RZ, UR5 ;  /* 0x00000005ff027e24 */ /* 0x000fc8000f8e00ff */
[----:B------:R-:W3:Y:S02]  /*4c00*/  REDUX UR8, R2 ;  /* 0x00000000020873c4 */ /* 0x000ee40000000000 */
[----:B------:R1:W-:Y:S01]  /*4c10*/  UTCATOMSWS.AND URZ, UR5 ;  /* 0x0000000500ff79e3 */ /* 0x0003e20008000000 */
[----:B--2---:R-:W-:Y:S01]  /*4c20*/  IMAD.U32 R0, RZ, RZ, UR7 ;  /* 0x00000007ff007e24 */ /* 0x004fe2000f8e00ff */
[----:B-1----:R-:W-:Y:S01]  /*4c30*/  ISETP.EQ.U32.AND P0, PT, R3, UR4, PT ;  /* 0x0000000403007c0c */ /* 0x002fe2000bf02070 */
[----:B---3--:R-:W-:-:S12]  /*4c40*/  IMAD.U32 R2, RZ, RZ, UR8 ;  /* 0x00000008ff027e24 */ /* 0x008fd8000f8e00ff */
[----:B------:R1:W-:Y:S04]  /*4c50*/  @P0 ATOMS.AND RZ, [UR6+0x14], R2 ;  /* 0x00001402ffff098c */ /* 0x0003e8000a800006 */
[----:B------:R1:W-:Y:S01]  /*4c60*/  @P0 ATOMS.AND RZ, [UR6+0x18], R0 ;  /* 0x00001800ffff098c */ /* 0x0003e2000a800006 */
[----:B------:R-:W-:Y:S05]  /*4c70*/  BRA `(.L_x_82) ;  /* 0x0000000000147947 */ /* 0x000fea0003800000 */
.L_x_81:
[----:B------:R-:W-:Y:S02]  /*4c80*/  MOV R2, 0x4ca0 ;  /* 0x00004ca000027802 */ /* 0x000fe40000000f00 */
[----:B----45:R-:W-:Y:S05]  /*4c90*/  CALL.REL.NOINC `($__internal_0_$__cuda_sm10x_tcgen05_guardrail_trap_col_being_dealloced_not_returned_by_alloc) ;  /* 0x0000003c00487944 */ /* 0x030fea0003c00000 */
[----:B------:R-:W-:Y:S05]  /*4ca0*/  BRA `(.L_x_82) ;  /* 0x0000000000087947 */ /* 0x000fea0003800000 */
.L_x_80:
[----:B------:R-:W-:Y:S02]  /*4cb0*/  MOV R2, 0x4cd0 ;  /* 0x00004cd000027802 */ /* 0x000fe40000000f00 */
[----:B----45:R-:W-:Y:S05]  /*4cc0*/  CALL.REL.NOINC `($__internal_2_$__cuda_sm10x_tcgen05_guardrail_trap_unallocated_columns_being_dealloced) ;  /* 0x0000003c00547944 */ /* 0x030fea0003c00000 */
.L_x_82:
[----:B------:R-:W-:Y:S01]  /*4cd0*/  NOP ;  /* 0x0000000000007918 */ /* 0x000fe20000000000 */
[----:B------:R-:W-:Y:S05]  /*4ce0*/  EXIT ;  /* 0x000000000000794d */ /* 0x000fea0003800000 */
.L_x_66:
[----:B------:R-:W-:-:S09]  /*4cf0*/  UISETP.NE.OR UP0, UPT, UR15, 0x3, !UP2 ;  /* 0x000000030f00788c */ /* 0x000fd2000d705670 */
[----:B------:R-:W-:Y:S05]  /*4d00*/  BRA.U UP0, `(.L_x_83) ;  /* 0x0000000d00687547 */ /* 0x000fea000b800000 */
[----:B------:R-:W2:Y:S01]  /*4d10*/  LDC.64 R2, c[0x0][0x988] ;  /* 0x00026200ff027b82 */ /* 0x000ea20000000a00 */
[----:B------:R-:W3:Y:S01]  /*4d20*/  LDCU UR30, c[0x0][0x370] ;  /* 0x00006e00ff1e77ac */ /* 0x000ee20008000800 */
[----:B------:R-:W-:Y:S01]  /*4d30*/  R2UR UR36, R68 ;  /* 0x00000000442472ca */ /* 0x000fe200000e0000 */
[----:B------:R-:W-:Y:S01]  /*4d40*/  IMAD.MOV.U32 R14, RZ, RZ, 0x1 ;  /* 0x00000001ff0e7424 */ /* 0x000fe200078e00ff */
[----:B------:R-:W-:Y:S01]  /*4d50*/  R2UR UR31, R69 ;  /* 0x00000000451f72ca */ /* 0x000fe200000e0000 */
[----:B------:R-:W3:Y:S01]  /*4d60*/  LDCU.128 UR32, c[0x0][0xc10] ;  /* 0x00018200ff2077ac */ /* 0x000ee20008000c00 */
[----:B------:R-:W-:Y:S02]  /*4d70*/  IMAD.MOV.U32 R13, RZ, RZ, RZ ;  /* 0x000000ffff0d7224 */ /* 0x000fe400078e00ff */
[----:B------:R-:W4:Y:S01]  /*4d80*/  S2UR UR10, SR_CgaCtaId ;  /* 0x00000000000a79c3 */ /* 0x000f220000008800 */
[----:B------:R-:W1:Y:S01]  /*4d90*/  LDCU UR29, c[0x0][0x374] ;  /* 0x00006e80ff1d77ac */ /* 0x000e620008000800 */
[----:B------:R-:W4:Y:S06]  /*4da0*/  LDCU UR17, c[0x0][0xc0c] ;  /* 0x00018180ff1177ac */ /* 0x000f2c0008000800 */
[----:B------:R-:W4:Y:S01]  /*4db0*/  LDC.64 R6, c[0x0][0x348] ;  /* 0x0000d200ff067b82 */ /* 0x000f220000000a00 */
[----:B------:R-:W4:Y:S01]  /*4dc0*/  LDCU UR43, c[0x0][0xc20] ;  /* 0x00018400ff2b77ac */ /* 0x000f220008000800 */
[----:B------:R-:W4:Y:S06]  /*4dd0*/  LDCU UR4, c[0x0][0xc30] ;  /* 0x00018600ff0477ac */ /* 0x000f2c0008000800 */
[----:B------:R-:W4:Y:S01]  /*4de0*/  LDC.64 R4, c[0x0][0x990] ;  /* 0x00026400ff047b82 */ /* 0x000f220000000a00 */
[----:B--2---:R-:W-:Y:S01]  /*4df0*/  ISETP.NE.U32.AND P0, PT, R2, RZ, PT ;  /* 0x000000ff0200720c */ /* 0x004fe20003f05070 */
[----:B------:R-:W-:Y:S01]  /*4e00*/  UMOV UR28, 0x400 ;  /* 0x00000400001c7882 */ /* 0x000fe20000000000 */
[----:B---3--:R-:W-:Y:S01]  /*4e10*/  UIMAD.WIDE.U32 UR6, UR30, UR32, URZ ;  /* 0x000000201e0672a5 */ /* 0x008fe2000f8e00ff */
[----:B------:R-:W-:Y:S01]  /*4e20*/  IMAD.MOV.U32 R2, RZ, RZ, 0x1000 ;  /* 0x00001000ff027424 */ /* 0x000fe200078e00ff */
[----:B------:R-:W-:Y:S01]  /*4e30*/  ISETP.NE.AND.EX P0, PT, R3, RZ, PT, P0 ;  /* 0x000000ff0300720c */ /* 0x000fe20003f05300 */
[----:B-1----:R-:W-:-:S02]  /*4e40*/  UIMAD.WIDE.U32 UR8, UR29, UR35, URZ ;  /* 0x000000231d0872a5 */ /* 0x002fc4000f8e00ff */
[----:B----4-:R-:W-:Y:S02]  /*4e50*/  ULEA UR28, UR10, UR28, 0x18 ;  /* 0x0000001c0a1c7291 */ /* 0x010fe4000f8ec0ff */
[----:B------:R-:W-:Y:S01]  /*4e60*/  UMOV UR41, UR7 ;  /* 0x0000000700297c82 */ /* 0x000fe20008000000 */
[----:B------:R-:W-:Y:S02]  /*4e70*/  UISETP.GE.AND UP0, UPT, UR39, 0x1, UPT ;  /* 0x000000012700788c */ /* 0x000fe4000bf06270 */
[----:B------:R-:W-:Y:S02]  /*4e80*/  UIADD3 UR38, UPT, UPT, UR28, 0x1b0, URZ ;  /* 0x000001b01c267890 */ /* 0x000fe4000fffe0ff */
[----:B------:R-:W-:Y:S01]  /*4e90*/  UIADD3 UR37, UPT, UPT, UR28, 0x1d8, URZ ;  /* 0x000001d81c257890 */ /* 0x000fe2000fffe0ff */
[----:B------:R-:W-:Y:S01]  /*4ea0*/  UMOV UR40, UR9 ;  /* 0x0000000900287c82 */ /* 0x000fe20008000000 */
[----:B------:R-:W-:Y:S02]  /*4eb0*/  UPLOP3.LUT UP1, UPT, UPT, UPT, UPT, 0x40, 0x4 ;  /* 0x000000000004789c */ /* 0x000fe40003f2e870 */
[----:B------:R-:W-:Y:S01]  /*4ec0*/  UISETP.NE.AND UP6, UPT, UR39, 0x1, UPT ;  /* 0x000000012700788c */ /* 0x000fe2000bfc5270 */
[----:B------:R-:W1:Y:S01]  /*4ed0*/  LDCU.64 UR18, c[0x0][0xc28] ;  /* 0x00018500ff1277ac */ /* 0x000e620008000a00 */
[----:B------:R-:W-:-:S02]  /*4ee0*/  UISETP.NE.AND UP2, UPT, UR17, 0x1, UPT ;  /* 0x000000011100788c */ /* 0x000fc4000bf45270 */
[----:B------:R-:W-:Y:S02]  /*4ef0*/  UISETP.NE.AND UP0, UPT, UR34, 0x1, UPT ;  /* 0x000000012200788c */ /* 0x000fe4000bf05270 */
[----:B------:R-:W-:Y:S02]  /*4f00*/  UPRMT UR38, UR10, 0x654, UR38 ;  /* 0x000006540a267896 */ /* 0x000fe40008000026 */
[----:B------:R-:W-:Y:S02]  /*4f10*/  UPRMT UR37, URZ, 0x654, UR37 ;  /* 0x00000654ff257896 */ /* 0x000fe40008000025 */
[----:B------:R-:W-:Y:S02]  /*4f20*/  USHF.R.U32.HI UR41, URZ, UR33, UR41 ;  /* 0x00000021ff297299 */ /* 0x000fe40008011629 */
[----:B------:R-:W-:Y:S02]  /*4f30*/  USHF.R.U32.HI UR40, URZ, UR43, UR40 ;  /* 0x0000002bff287299 */ /* 0x000fe40008011628 */
[----:B------:R-:W-:Y:S01]  /*4f40*/  UISETP.NE.AND UP3, UPT, UR4, 0x1, UPT ;  /* 0x000000010400788c */ /* 0x000fe2000bf65270 */
[----:B------:R-:W-:-:S10]  /*4f50*/  VOTEU.ANY UP5, P0 ;  /* 0x0000000000ff7886 */ /* 0x000fd400000a0100 */
.L_x_91:
[----:B------:R-:W-:Y:S04]  /*4f60*/  SHF.L.U32 R3, R13, 0x1f, RZ ;  /* 0x0000001f0d037819 */ /* 0x000fe800000006ff */
[----:B--2---:R-:W2:Y:S02]  /*4f70*/  SYNCS.PHASECHK.TRANS64.TRYWAIT P0, [UR28+0x1d0], R3 ;  /* 0x0001d003ff0075a7 */ /* 0x004ea4000800111c */
[----:B--2---:R-:W-:Y:S05]  /*4f80*/  @!P0 BRA `(.L_x_84) ;  /* 0x0000003800008947 */ /* 0x004fea0003800000 */
.L_x_181:
[----:B------:R-:W3:Y:S01]  /*4f90*/  LDS.128 R8, [UR28+0x210] ;  /* 0x0002101cff087984 */ /* 0x000ee20008000c00 */
[----:B------:R-:W-:Y:S01]  /*4fa0*/  UISETP.GE.AND UP0, UPT, UR39, 0x1, UPT ;  /* 0x000000012700788c */ /* 0x000fe2000bf06270 */
[----:B------:R-:W-:Y:S01]  /*4fb0*/  @!PT LDS RZ, [RZ] ;  /* 0x00000000fffff984 */ /* 0x000fe20000000800 */
[----:B------:R-:W-:Y:S01]  /*4fc0*/  @!PT LDS RZ, [RZ] ;  /* 0x00000000fffff984 */ /* 0x000fe20000000800 */
[----:B------:R-:W-:Y:S01]  /*4fd0*/  @!PT LDS RZ, [RZ] ;  /* 0x00000000fffff984 */ /* 0x000fe20000000800 */
[----:B------:R-:W-:Y:S01]  /*4fe0*/  @!PT LDS RZ, [RZ] ;  /* 0x00000000fffff984 */ /* 0x000fe20000000800 */
[----:B------:R4:W-:Y:S06]  /*4ff0*/  MEMBAR.ALL.CTA ;  /* 0x0000000000007992 */ /* 0x0009ec0000008000 */
[----:B----4-:R-:W4:Y:S02]  /*5000*/  FENCE.VIEW.ASYNC.S ;  /* 0x00000000000073c6 */ /* 0x010f240000000000 */
[----:B----4-:R-:W-:Y:S01]  /*5010*/  SYNCS.ARRIVE.TRANS64.RED.A1T0 RZ, [UR37], RZ ;  /* 0x000000ffffff79a7 */ /* 0x010fe20008100425 */
[----:B---3--:R-:W-:Y:S11]  /*5020*/  LOP3.LUT P0, RZ, R10, 0x1, RZ, 0xc0, !PT ;  /* 0x000000010aff7812 */ /* 0x008ff6000780c0ff */
[----:B------:R-:W-:Y:S02]  /*5030*/  @!UPT UIADD3 URZ, UPT, UPT, URZ, URZ, URZ ;  /* 0x000000fffffff290 */ /* 0x000fe4000fffe0ff */
[----:B------:R-:W-:Y:S01]  /*5040*/  VOTEU.ANY UP2, P0 ;  /* 0x0000000000ff7886 */ /* 0x000fe20000040100 */
[----:B------:R-:W-:Y:S11]  /*5050*/  PLOP3.LUT P0, PT, PT, PT, UP2, 0x80, 0x8 ;  /* 0x000000000008781c */ /* 0x000ff60003f0f028 */
[----:B------:R-:W-:Y:S02]  /*5060*/  @!UPT UIADD3 URZ, UPT, UPT, URZ, URZ, URZ ;  /* 0x000000fffffff290 */ /* 0x000fe4000fffe0ff */
[----:B--2---:R-:W-:Y:S02]  /*5070*/  @P0 MOV R3, R8 ;  /* 0x0000000800030202 */ /* 0x004fe40000000f00 */
[----:B------:R-:W-:Y:S02]  /*5080*/  @P0 LOP3.LUT R0, R9, 0xffff, RZ, 0xc0, !PT ;  /* 0x0000ffff09000812 */ /* 0x000fe400078ec0ff */
[----:B------:R-:W-:Y:S02]  /*5090*/  @P0 R2UR UR5, R3 ;  /* 0x00000000030502ca */ /* 0x000fe400000e0000 */
[----:B------:R-:W-:Y:S11]  /*50a0*/  @P0 R2UR UR4, R0 ;  /* 0x00000000000402ca */ /* 0x000ff600000e0000 */
[----:B------:R-:W-:Y:S02]  /*50b0*/  @UP2 UMOV UR16, UR5 ;  /* 0x0000000500102c82 */ /* 0x000fe40008000000 */
[----:B------:R-:W-:Y:S01]  /*50c0*/  @UP2 UMOV UR15, UR4 ;  /* 0x00000004000f2c82 */ /* 0x000fe20008000000 */
[----:B------:R-:W-:Y:S05]  /*50d0*/  BRA.U !UP0, `(.L_x_85) ;  /* 0x0000000108b47547 */ /* 0x000fea000b800000 */
[----:B------:R-:W-:Y:S02]  /*50e0*/  UIMAD.WIDE.U32 UR8, UR15, UR35, URZ ;  /* 0x000000230f0872a5 */ /* 0x000fe4000f8e00ff */
[----:B------:R-:W-:Y:S02]  /*50f0*/  UP2UR UR14, UPR, URZ, 0x2 ;  /* 0x00000002ff0e7883 */ /* 0x000fe40008000000 */
[----:B------:R-:W-:Y:S02]  /*5100*/  UISETP.NE.AND UP1, UPT, UR34, 0x1, UPT ;  /* 0x000000012200788c */ /* 0x000fe4000bf25270 */
[----:B------:R-:W-:Y:S02]  /*5110*/  UIMAD.WIDE.U32 UR10, UR16, UR32, URZ ;  /* 0x00000020100a72a5 */ /* 0x000fe4000f8e00ff */
[----:B------:R-:W-:Y:S02]  /*5120*/  USEL UR4, UR29, UR40, !UP1 ;  /* 0x000000281d047287 */ /* 0x000fe4000c800000 */
[----:B------:R-:W-:Y:S02]  /*5130*/  UISETP.NE.AND UP0, UPT, UR17, 0x1, UPT ;  /* 0x000000011100788c */ /* 0x000fe4000bf05270 */
[----:B-1----:R-:W-:Y:S02]  /*5140*/  UIMAD.WIDE.U32 UR12, UR4, UR18, URZ ;  /* 0x00000012040c72a5 */ /* 0x002fe4000f8e00ff */
[----:B------:R-:W-:Y:S01]  /*5150*/  USEL UR7, UR30, UR41, !UP0 ;  /* 0x000000291e077287 */ /* 0x000fe2000c000000 */
[----:B------:R-:W-:Y:S02]  /*5160*/  UMOV UR5, UR9 ;  /* 0x0000000900057c82 */ /* 0x000fe40008000000 */
[----:B------:R-:W-:Y:S02]  /*5170*/  USHF.R.U32.HI UR6, URZ, UR43, UR5 ;  /* 0x0000002bff067299 */ /* 0x000fe40008011605 */
[----:B------:R-:W-:Y:S02]  /*5180*/  UIMAD.WIDE.U32 UR20, UR7, UR18, URZ ;  /* 0x00000012071472a5 */ /* 0x000fe4000f8e00ff */
[----:B------:R-:W-:Y:S02]  /*5190*/  USEL UR6, UR15, UR6, !UP1 ;  /* 0x000000060f067287 */ /* 0x000fe4000c800000 */
[----:B------:R-:W-:Y:S01]  /*51a0*/  UISETP.NE.AND UP1, UPT, UR14, URZ, UPT ;  /* 0x000000ff0e00728c */ /* 0x000fe2000bf25270 */
[----:B------:R-:W-:Y:S01]  /*51b0*/  UMOV UR5, UR11 ;  /* 0x0000000b00057c82 */ /* 0x000fe20008000000 */
[----:B------:R-:W-:Y:S02]  /*51c0*/  UIMAD.WIDE.U32 UR10, UR6, UR18, URZ ;  /* 0x00000012060a72a5 */ /* 0x000fe4000f8e00ff */
[----:B------:R-:W-:Y:S03]  /*51d0*/  USHF.R.U32.HI UR8, URZ, UR33, UR5 ;  /* 0x00000021ff087299 */ /* 0x000fe60008011605 */
[----:B------:R-:W-:Y:S02]  /*51e0*/  UMOV UR5, UR13 ;  /* 0x0000000d00057c82 */ /* 0x000fe40008000000 */
[----:B------:R-:W-:Y:S03]  /*51f0*/  @UP6 USHF.R.U32.HI UR4, URZ, UR19, UR5 ;  /* 0x00000013ff046299 */ /* 0x000fe60008011605 */
[----:B------:R-:W-:Y:S01]  /*5200*/  UMOV UR5, UR21 ;  /* 0x0000001500057c82 */ /* 0x000fe20008000000 */
[----:B------:R-:W-:Y:S02]  /*5210*/  UIMAD UR4, UR39, UR4, URZ ;  /* 0x00000004270472a4 */ /* 0x000fe4000f8e02ff */
[----:B------:R-:W-:Y:S02]  /*5220*/  @UP6 USHF.R.U32.HI UR7, URZ, UR19, UR5 ;  /* 0x00000013ff076299 */ /* 0x000fe40008011605 */
[----:B------:R-:W-:Y:S02]  /*5230*/  USEL UR5, UR16, UR8, !UP0 ;  /* 0x0000000810057287 */ /* 0x000fe4000c000000 */
[----:B------:R-:W-:Y:S02]  /*5240*/  UIMAD UR8, UR39, UR7, URZ ;  /* 0x00000007270872a4 */ /* 0x000fe4000f8e02ff */
[----:B------:R-:W-:Y:S03]  /*5250*/  UISETP.GE.AND UP0, UPT, UR6, UR4, UPT ;  /* 0x000000040600728c */ /* 0x000fe6000bf06270 */
[----:B------:R-:W-:Y:S01]  /*5260*/  UMOV UR4, UR11 ;  /* 0x0000000b00047c82 */ /* 0x000fe20008000000 */
[----:B------:R-:W-:Y:S02]  /*5270*/  UISETP.GE.OR UP0, UPT, UR5, UR8, UP0 ;  /* 0x000000080500728c */ /* 0x000fe40008706670 */
[----:B------:R-:W-:Y:S02]  /*5280*/  USHF.R.U32.HI UR4, URZ, UR19, UR4 ;  /* 0x00000013ff047299 */ /* 0x000fe40008011604 */
[----:B------:R-:W-:Y:S02]  /*5290*/  UIMAD.WIDE.U32 UR8, UR5, UR18, URZ ;  /* 0x00000012050872a5 */ /* 0x000fe4000f8e00ff */
[----:B------:R-:W-:Y:S04]  /*52a0*/  USEL UR10, UR6, UR4, !UP6 ;  /* 0x00000004060a7287 */ /* 0x000fe8000f000000 */
[----:B------:R-:W-:Y:S01]  /*52b0*/  UIADD3 UR11, UPT, UPT, -UR10, URZ, URZ ;  /* 0x000000ff0a0b7290 */ /* 0x000fe2000fffe1ff */
[----:B------:R-:W-:Y:S02]  /*52c0*/  @!UP0 UMOV UR4, UR9 ;  /* 0x0000000900048c82 */ /* 0x000fe40008000000 */
[----:B------:R-:W-:Y:S02]  /*52d0*/  @!UP0 USHF.R.U32.HI UR4, URZ, UR19, UR4 ;  /* 0x00000013ff048299 */ /* 0x000fe40008011604 */
[----:B------:R-:W-:Y:S02]  /*52e0*/  UIMAD UR8, UR39, UR11, UR6 ;  /* 0x0000000b270872a4 */ /* 0x000fe4000f8e0206 */
[----:B------:R-:W-:Y:S04]  /*52f0*/  @!UP0 USEL UR4, UR5, UR4, !UP6 ;  /* 0x0000000405048287 */ /* 0x000fe8000f000000 */
[----:B------:R-:W-:Y:S02]  /*5300*/  @!UP0 UIMAD UR8, UR7, UR8, UR4 ;  /* 0x00000008070882a4 */ /* 0x000fe4000f8e0204 */
[----:B------:R-:W-:Y:S02]  /*5310*/  @!UP0 UIADD3 UR9, UPT, UPT, UR10, -UR4, URZ ;  /* 0x800000040a098290 */ /* 0x000fe4000fffe0ff */
[----:B------:R-:W-:Y:S02]  /*5320*/  UIADD3 UR4, UPT, UPT, -UR5, URZ, URZ ;  /* 0x000000ff05047290 */ /* 0x000fe4000fffe1ff */
[----:B------:R-:W-:Y:S02]  /*5330*/  UIADD3 UR7, UPT, UPT, -UR6, URZ, URZ ;  /* 0x000000ff06077290 */ /* 0x000fe4000fffe1ff */
[----:B------:R-:W-:Y:S02]  /*5340*/  @!UP0 UIMAD UR6, UR9, UR39, UR5 ;  /* 0x00000027090682a4 */ /* 0x000fe4000f8e0205 */
[----:B------:R-:W-:Y:S02]  /*5350*/  UIMAD UR16, UR17, UR4, UR16 ;  /* 0x00000004111072a4 */ /* 0x000fe4000f8e0210 */
[----:B------:R-:W-:Y:S01]  /*5360*/  UIMAD UR15, UR34, UR7, UR15 ;  /* 0x00000007220f72a4 */ /* 0x000fe2000f8e020f */
[----:B------:R-:W-:Y:S02]  /*5370*/  @!UP0 UMOV UR5, UR8 ;  /* 0x0000000800058c82 */ /* 0x000fe40008000000 */
[----:B------:R-:W-:Y:S02]  /*5380*/  UIMAD UR16, UR5, UR17, UR16 ;  /* 0x00000011051072a4 */ /* 0x000fe4000f8e0210 */
[----:B------:R-:W-:Y:S11]  /*5390*/  UIMAD UR15, UR6, UR34, UR15 ;  /* 0x00000022060f72a4 */ /* 0x000ff6000f8e020f */
[----:B------:R-:W-:Y:S01]  /*53a0*/  @!UPT UIADD3 URZ, UPT, UPT, URZ, URZ, URZ ;  /* 0x000000fffffff290 */ /* 0x000fe2000fffe0ff */
.L_x_85:
[----:B------:R-:W2:Y:S01]  /*53b0*/  @!UP3 LDCU.128 UR8, c[0x0][0xc10] ;  /* 0x00018200ff08b7ac */ /* 0x000ea20008000c00 */
[C---:B------:R-:W-:Y:S02]  /*53c0*/  ISETP.NE.U32.AND P2, PT, R4.reuse, RZ, PT ;  /* 0x000000ff0400720c */ /* 0x040fe40003f45070 */
[----:B------:R-:W-:Y:S02]  /*53d0*/  ISETP.NE.U32.AND P1, PT, R4, RZ, PT ;  /* 0x000000ff0400720c */ /* 0x000fe40003f25070 */
[C---:B------:R-:W-:Y:S02]  /*53e0*/  ISETP.NE.AND.EX P2, PT, R5.reuse, RZ, PT, P2 ;  /* 0x000000ff0500720c */ /* 0x040fe40003f45320 */
[----:B------:R-:W-:Y:S01]  /*53f0*/  ISETP.NE.AND.EX P1, PT, R5, RZ, PT, P1 ;  /* 0x000000ff0500720c */ /* 0x000fe20003f25310 */
[----:B------:R-:W3:Y:S01]  /*5400*/  @!UP3 LDCU UR5, c[0x0][0xc0c] ;  /* 0x00018180ff05b7ac */ /* 0x000ee20008000800 */
[----:B------:R-:W-:Y:S01]  /*5410*/  SHF.L.U32 R3, R14, 0x1f, RZ ;  /* 0x0000001f0e037819 */ /* 0x000fe200000006ff */
[----:B--2---:R-:W-:Y:S07]  /*5420*/  UIMAD.WIDE.U32 UR6, UR16, UR8, URZ ;  /* 0x00000008100672a5 */ /* 0x004fee000f8e00ff */
[----:B------:R-:W-:Y:S01]  /*5430*/  @!UP3 UMOV UR4, UR7 ;  /* 0x000000070004bc82 */ /* 0x000fe20008000000 */
[----:B---3--:R-:W-:Y:S02]  /*5440*/  @!UP3 UISETP.NE.AND UP0, UPT, UR5, 0x1, UPT ;  /* 0x000000010500b88c */ /* 0x008fe4000bf05270 */
[----:B------:R-:W-:Y:S02]  /*5450*/  @!UP3 USHF.R.U32.HI UR4, URZ, UR9, UR4 ;  /* 0x00000009ff04b299 */ /* 0x000fe40008011604 */
[----:B------:R-:W-:Y:S02]  /*5460*/  UIMAD.WIDE.U32 UR6, UR15, UR11, URZ ;  /* 0x0000000b0f0672a5 */ /* 0x000fe4000f8e00ff */
[----:B------:R-:W-:Y:S02]  /*5470*/  @!UP3 USEL UR8, UR16, UR4, !UP0 ;  /* 0x000000041008b287 */ /* 0x000fe4000c000000 */
[----:B------:R-:W-:Y:S03]  /*5480*/  @!UP3 UISETP.NE.AND UP0, UPT, UR10, 0x1, UPT ;  /* 0x000000010a00b88c */ /* 0x000fe6000bf05270 */
[----:B------:R-:W-:Y:S02]  /*5490*/  @!UP3 UMOV UR6, UR7 ;  /* 0x000000070006bc82 */ /* 0x000fe40008000000 */
[----:B------:R-:W2:Y:S02]  /*54a0*/  @!UP3 LDCU UR4, c[0x0][0xc20] ;  /* 0x00018400ff04b7ac */ /* 0x000ea40008000800 */
[----:B--2---:R-:W-:Y:S04]  /*54b0*/  @!UP3 USHF.R.U32.HI UR6, URZ, UR4, UR6 ;  /* 0x00000004ff06b299 */ /* 0x004fe80008011606 */
[----:B------:R-:W-:Y:S04]  /*54c0*/  @!UP3 USEL UR6, UR15, UR6, !UP0 ;  /* 0x000000060f06b287 */ /* 0x000fe8000c000000 */
[----:B------:R-:W-:Y:S02]  /*54d0*/  @!UP3 UIADD3 UR4, UPT, UPT, -UR8, UR6, URZ ;  /* 0x000000060804b290 */ /* 0x000fe4000fffe1ff */
[----:B------:R-:W-:Y:S02]  /*54e0*/  @!UP3 UIADD3 UR6, UPT, UPT, UR8, -UR6, URZ ;  /* 0x800000060806b290 */ /* 0x000fe4000fffe0ff */
[----:B------:R-:W-:Y:S02]  /*54f0*/  @!UP3 UIMAD UR16, UR4, UR5, UR16 ;  /* 0x000000050410b2a4 */ /* 0x000fe4000f8e0210 */
[----:B------:R-:W-:Y:S01]  /*5500*/  @!UP3 UIMAD UR15, UR6, UR10, UR15 ;  /* 0x0000000a060fb2a4 */ /* 0x000fe2000f8e020f */
[----:B------:R-:W-:Y:S11]  /*5510*/  BRA.U UP1, `(.L_x_86) ;  /* 0x0000000101107547 */ /* 0x000ff6000b800000 */
[----:B------:R-:W-:Y:S04]  /*5520*/  MOV R12, UR42 ;  /* 0x0000002a000c7c02 */ /* 0x000fe80008000f00 */
[----:B------:R-:W-:Y:S04]  /*5530*/  SHF.L.U32 R12, R12, 0x1f, RZ ;  /* 0x0000001f0c0c7819 */ /* 0x000fe800000006ff */
[----:B------:R-:W2:Y:S02]  /*5540*/  SYNCS.PHASECHK.TRANS64.TRYWAIT P3, [UR28+0x1c8], R12 ;  /* 0x0001c80cff0075a7 */ /* 0x000ea4000806111c */
[----:B--2---:R-:W-:Y:S05]  /*5550*/  @!P3 BRA `(.L_x_87) ;  /* 0x0000003000a4b947 */ /* 0x004fea0003800000 */
.L_x_86:
[----:B------:R-:W-:Y:S05]  /*5560*/  @!P2 BRA `(.L_x_88) ;  /* 0x000000000030a947 */ /* 0x000fea0003800000 */
[----:B------:R-:W-:Y:S01]  /*5570*/  UPLOP3.LUT UP4, UPT, UPT, UPT, UP5, 0x80, 0x8 ;  /* 0x000000000008789c */ /* 0x000fe20003f8f050 */
[----:B------:R-:W-:Y:S01]  /*5580*/  HFMA2 R76, -RZ, RZ, 0, 5.9604644775390625e-08 ;  /* 0x00000001ff4c7431 */ /* 0x000fe200000001ff */
[----:B------:R-:W3:Y:S04]  /*5590*/  LDCU.64 UR4, c[0x0][0x358] ;  /* 0x00006b00ff0477ac */ /* 0x000ee80008000a00 */
[----:B------:R-:W-:Y:S11]  /*55a0*/  PLOP3.LUT P2, PT, PT, PT, UP4, 0x80, 0x8 ;  /* 0x000000000008781c */ /* 0x000ff60003f4f048 */
[----:B------:R-:W-:Y:S02]  /*55b0*/  @!UPT UIADD3 URZ, UPT, UPT, URZ, URZ, URZ ;  /* 0x000000fffffff290 */ /* 0x000fe4000fffe0ff */
[----:B------:R-:W4:Y:S01]  /*55c0*/  @P2 LDC.64 R18, c[0x0][0x988] ;  /* 0x00026200ff122b82 */ /* 0x000f220000000a00 */
[----:B--2---:R-:W-:Y:S04]  /*55d0*/  @P2 IMAD R0, R16, R4, RZ ;  /* 0x0000000410002224 */ /* 0x004fe800078e02ff */
[----:B----4-:R-:W-:Y:S01]  /*55e0*/  @P2 IMAD.WIDE R18, R0, 0x4, R18 ;  /* 0x0000000400122825 */ /* 0x010fe200078e0212 */
[----:B------:R-:W-:Y:S04]  /*55f0*/  MOV R0, 0x1 ;  /* 0x0000000100007802 */ /* 0x000fe80000000f00 */
[----:B---3-5:R3:W5:Y:S01]  /*5600*/  @P2 LDG.E R39, desc[UR4][R18.64] ;  /* 0x0000000412272981 */ /* 0x028762000c1e1900 */
[----:B------:R-:W-:Y:S01]  /*5610*/  @!P2 PRMT R76, R0, 0x7610, R76 ;  /* 0x00007610004ca816 */ /* 0x000fe2000000004c */
[----:B---3--:R-:W4:Y:S06]  /*5620*/  @!P2 LDC R39, c[0x0][0x980] ;  /* 0x00026000ff27ab82 */ /* 0x008f2c0000000800 */
.L_x_88:
[----:B----45:R-:W-:Y:S01]  /*5630*/  @!P1 FSETP.EQ.AND P2, PT, R39, RZ, PT ;  /* 0x000000ff2700920b */ /* 0x030fe20003f42000 */
[----:B------:R-:W-:Y:S01]  /*5640*/  @!UPT UIADD3 URZ, UPT, UPT, URZ, URZ, URZ ;  /* 0x000000fffffff290 */ /* 0x000fe2000fffe0ff */
[----:B------:R-:W-:Y:S11]  /*5650*/  @!P1 BRA `(.L_x_89) ;  /* 0x0000000000149947 */ /* 0x000ff60003800000 */
[----:B------:R-:W-:Y:S02]  /*5660*/  LOP3.LUT P1, RZ, R76, 0xff, RZ, 0xc0, !PT ;  /* 0x000000ff4cff7812 */ /* 0x000fe4000782c0ff */
[----:B------:R-:W-:Y:S04]  /*5670*/  PLOP3.LUT P2, PT, PT, PT, UP4, 0x80, 0x8 ;  /* 0x000000000008781c */ /* 0x000fe80003f4f048 */
[----:B------:R-:W-:Y:S07]  /*5680*/  PLOP3.LUT P2, PT, P2, PT, PT, 0x8, 0x80 ;  /* 0x000000000080781c */ /* 0x000fee000174e170 */
[----:B------:R-:W-:Y:S11]  /*5690*/  @P1 FSETP.EQ.AND P2, PT, R39, RZ, PT ;  /* 0x000000ff2700120b */ /* 0x000ff60003f42000 */
[----:B------:R-:W-:Y:S02]  /*56a0*/  @!UPT UIADD3 URZ, UPT, UPT, URZ, URZ, URZ ;  /* 0x000000fffffff290 */ /* 0x000fe4000fffe0ff */
.L_x_89:
[----:B------:R-:W3:Y:S01]  /*56b0*/  SYNCS.PHASECHK.TRANS64.TRYWAIT P1, [UR28+0x1b8], R3 ;  /* 0x0001b803ff0075a7 */ /* 0x000ee2000802111c */
[----:B------:R-:W-:Y:S02]  /*56c0*/  ELECT P3, URZ, PT ;  /* 0x0000000000ff782f */ /* 0x000fe40003860000 */
[----:B------:R-:W-:Y:S01]  /*56d0*/  @P0 SHF.R.U32.HI R16, RZ, 0x10, R9 ;  /* 0x00000010ff100819 */ /* 0x000fe20000011609 */
[----:B---3--:R-:W-:Y:S10]  /*56e0*/  @!P1 BRA `(.L_x_90) ;  /* 0x0000003000589947 */ /* 0x008ff40003800000 */
.L_x_184:
[----:B------:R-:W-:Y:S02]  /*56f0*/  PLOP3.LUT P2, PT, P2, P3, PT, 0xf2, 0x2f ;  /* 0x00000000002f781c */ /* 0x000fe40001747e72 */
[----:B------:R-:W-:Y:S02]  /*5700*/  LOP3.LUT R14, R14, 0x1, RZ, 0x3c, !PT ;  /* 0x000000010e0e7812 */ /* 0x000fe400078e3cff */
[----:B------:R-:W-:Y:S09]  /*5710*/  LOP3.LUT R13, R13, 0x1, RZ, 0x3c, !PT ;  /* 0x000000010d0d7812 */ /* 0x000ff200078e3cff */
[----:B------:R-:W-:Y:S01]  /*5720*/  VOTEU.ALL UP0, P2 ;  /* 0x0000000000ff7886 */ /* 0x000fe20001000000 */
[----:B--2---:R-:W-:Y:S01]  /*5730*/  @!P2 IADD3 R3, P0, PT, R6, 0x680, RZ ;  /* 0x000006800603a810 */ /* 0x004fe20007f1e0ff */
[----:B------:R-:W-:Y:S03]  /*5740*/  @!P2 IMAD.MOV.U32 R0, RZ, 0x20, RZ ;  /* 0x00000020ff00a824 */ /* 0x000fe600078e00ff */
[----:B------:R-:W2:Y:S01]  /*5750*/  @!UP0 LDCU.128 UR24, c[0x0][0xa80] ;  /* 0x00015000ff1887ac */ /* 0x000ea20008000c00 */
[----:B------:R-:W-:Y:S01]  /*5760*/  @!P2 IMAD.MOV.U32 R0, RZ, 0x400, R0 ;  /* 0x00000400ff00a824 */ /* 0x000fe200078e0000 */
[----:B------:R-:W3:Y:S01]  /*5770*/  @!UP0 LDCU.128 UR20, c[0x0][0xa90] ;  /* 0x00015200ff1487ac */ /* 0x000ee20008000c00 */
[----:B------:R-:W4:Y:S01]  /*5780*/  @!UP0 LDCU UR6, c[0x0][0xaa0] ;  /* 0x00015400ff0687ac */ /* 0x000f220008000800 */
[----:B------:R-:W-:Y:S02]  /*5790*/  @!UP0 USHF.L.U32 UR11, UR44, 0x6, URZ ;  /* 0x000000062c0b8899 */ /* 0x000fe400080006ff */
[----:B--2---:R-:W-:Y:S02]  /*57a0*/  @!UP0 UISETP.NE.AND UP1, UPT, UR24, 0x1, UPT ;  /* 0x000000011800888c */ /* 0x004fe4000bf25270 */
[----:B------:R-:W-:Y:S02]  /*57b0*/  UIMAD.WIDE.U32 UR4, UR11, UR25, URZ ;  /* 0x000000190b0472a5 */ /* 0x000fe4000f8e00ff */
[----:B------:R-:W-:Y:S02]  /*57c0*/  @!UP0 USHF.L.U32 UR10, UR45, 0x6, URZ ;  /* 0x000000062d0a8899 */ /* 0x000fe400080006ff */
[----:B------:R-:W-:Y:S02]  /*57d0*/  @!UP0 UIADD3 UR8, UPT, UPT, UR28, 0x400, URZ ;  /* 0x000004001c088890 */ /* 0x000fe4000fffe0ff */
[----:B------:R-:W-:Y:S02]  /*57e0*/  @!UP0 UIADD3 UR9, UPT, UPT, UR28, 0x1b0, URZ ;  /* 0x000001b01c098890 */ /* 0x000fe4000fffe0ff */
[----:B------:R-:W-:Y:S02]  /*57f0*/  UIADD3 UR45, UPT, UPT, UR15, UR36, URZ ;  /* 0x000000240f2d7290 */ /* 0x000fe4000fffe0ff */
[----:B------:R-:W-:Y:S01]  /*5800*/  UIADD3 UR44, UPT, UPT, UR16, UR31, URZ ;  /* 0x0000001f102c7290 */ /* 0x000fe2000fffe0ff */
[----:B------:R-:W-:Y:S02]  /*5810*/  @!UP0 UMOV UR4, UR5 ;  /* 0x0000000500048c82 */ /* 0x000fe40008000000 */
[----:B------:R-:W-:Y:S04]  /*5820*/  @!UP0 USHF.R.U32.HI UR4, URZ, UR26, UR4 ;  /* 0x0000001aff048299 */ /* 0x000fe80008011604 */
[----:B------:R-:W-:Y:S02]  /*5830*/  @!UP0 USEL UR12, UR11, UR4, !UP1 ;  /* 0x000000040b0c8287 */ /* 0x000fe4000c800000 */
[----:B------:R-:W-:Y:S02]  /*5840*/  @!UP0 UISETP.NE.AND UP1, UPT, UR27, 0x1, UPT ;  /* 0x000000011b00888c */ /* 0x000fe4000bf25270 */
[----:B---3--:R-:W-:Y:S07]  /*5850*/  UIMAD.WIDE.U32 UR4, UR12, UR20, URZ ;  /* 0x000000140c0472a5 */ /* 0x008fee000f8e00ff */
[----:B------:R-:W-:Y:S02]  /*5860*/  @!UP0 UMOV UR4, UR5 ;  /* 0x0000000500048c82 */ /* 0x000fe40008000000 */
[----:B------:R-:W-:Y:S04]  /*5870*/  @!UP0 USHF.R.U32.HI UR4, URZ, UR21, UR4 ;  /* 0x00000015ff048299 */ /* 0x000fe80008011604 */
[----:B------:R-:W-:Y:S02]  /*5880*/  @!UP0 USEL UR13, UR12, UR4, !UP1 ;  /* 0x000000040c0d8287 */ /* 0x000fe4000c800000 */
[----:B------:R-:W-:Y:S02]  /*5890*/  @!UP0 UISETP.NE.AND UP1, UPT, UR22, 0x1, UPT ;  /* 0x000000011600888c */ /* 0x000fe4000bf25270 */
[----:B------:R-:W-:Y:S07]  /*58a0*/  UIMAD.WIDE.U32 UR4, UR13, UR23, URZ ;  /* 0x000000170d0472a5 */ /* 0x000fee000f8e00ff */
[----:B------:R-:W-:Y:S02]  /*58b0*/  @!UP0 UMOV UR4, UR5 ;  /* 0x0000000500048c82 */ /* 0x000fe40008000000 */
[----:B----4-:R-:W-:Y:S01]  /*58c0*/  @!UP0 USHF.R.U32.HI UR4, URZ, UR6, UR4 ;  /* 0x00000006ff048299 */ /* 0x010fe20008011604 */
[----:B------:R-:W-:Y:S01]  /*58d0*/  @!P2 R2UR UR6, R0 ;  /* 0x000000000006a2ca */ /* 0x000fe200000e0000 */
[----:B------:R-:W-:Y:S02]  /*58e0*/  @!P2 IMAD.X R0, RZ, RZ, R7, P0 ;  /* 0x000000ffff00a224 */ /* 0x000fe400000e0607 */
[----:B------:R-:W-:Y:S02]  /*58f0*/  @!UP0 USEL UR14, UR13, UR4, !UP1 ;  /* 0x000000040d0e8287 */ /* 0x000fe4000c800000 */
[----:B------:R-:W-:Y:S02]  /*5900*/  @!UP0 UIADD3 UR4, UPT, UPT, -UR12, URZ, URZ ;  /* 0x000000ff0c048290 */ /* 0x000fe4000fffe1ff */
[----:B------:R-:W-:Y:S02]  /*5910*/  @!UP0 UIADD3 UR5, UPT, UPT, -UR14, URZ, URZ ;  /* 0x000000ff0e058290 */ /* 0x000fe4000fffe1ff */
[----:B------:R-:W-:Y:S02]  /*5920*/  @!UP0 UIMAD UR11, UR24, UR4, UR11 ;  /* 0x00000004180b82a4 */ /* 0x000fe4000f8e020b */
[----:B------:R-:W-:Y:S02]  /*5930*/  @!UP0 UIADD3 UR4, UPT, UPT, -UR13, URZ, URZ ;  /* 0x000000ff0d048290 */ /* 0x000fe4000fffe1ff */
[----:B------:R-:W-:Y:S01]  /*5940*/  @!UP0 UIMAD UR13, UR22, UR5, UR13 ;  /* 0x00000005160d82a4 */ /* 0x000fe2000f8e020d */
[----:B------:R-:W-:Y:S01]  /*5950*/  @!P2 R2UR UR5, R3 ;  /* 0x000000000305a2ca */ /* 0x000fe200000e0000 */
[----:B------:R-:W-:Y:S02]  /*5960*/  @!UP0 UIMAD UR12, UR27, UR4, UR12 ;  /* 0x000000041b0c82a4 */ /* 0x000fe4000f8e020c */
[----:B------:R-:W-:Y:S01]  /*5970*/  @!UP0 UPRMT UR6, UR6, 0x5410, URZ ;  /* 0x0000541006068896 */ /* 0x000fe200080000ff */
[----:B------:R-:W-:Y:S01]  /*5980*/  @!P2 R2UR UR4, R0 ;  /* 0x000000000004a2ca */ /* 0x000fe200000e0000 */
[----:B------:R-:W-:Y:S01]  /*5990*/  VOTEU.ALL UP0, P2 ;  /* 0x0000000000ff7886 */ /* 0x000fe20001000000 */
[----:B------:R-:W-:Y:S07]  /*59a0*/  UPLOP3.LUT UP1, UPT, UPT, UPT, UPT, 0x80, 0x8 ;  /* 0x000000000008789c */ /* 0x000fee0003f2f070 */
[----:B------:R-:W-:Y:S04]  /*59b0*/  IMAD.U32 R8, RZ, RZ, UR5 ;  /* 0x00000005ff087e24 */ /* 0x000fe8000f8e00ff */
[----:B------:R-:W-:Y:S01]  /*59c0*/  IMAD.U32 R9, RZ, RZ, UR4 ;  /* 0x00000004ff097e24 */ /* 0x000fe2000f8e00ff */
[----:B------:R-:W-:Y:S04]  /*59d0*/  @!P2 R2UR UR4, R8 ;  /* 0x000000000804a2ca */ /* 0x000fe800000e0000 */
[----:B------:R-:W-:Y:S11]  /*59e0*/  @!P2 R2UR UR5, R9 ;  /* 0x000000000905a2ca */ /* 0x000ff600000e0000 */
[----:B------:R-:W-:Y:S02]  /*59f0*/  @!UPT UIADD3 URZ, UPT, UPT, URZ, URZ, URZ ;  /* 0x000000fffffff290 */ /* 0x000fe4000fffe0ff */
[----:B------:R2:W-:Y:S01]  /*5a00*/  @!UP0 UTMALDG.5D.IM2COL [UR8], [UR4], UR6 ;  /* 0x00000008040083b4 */ /* 0x0005e20008060006 */
[----:B------:R2:W-:Y:S01]  /*5a10*/  @!P2 SYNCS.ARRIVE.TRANS64.RED.A0TR RZ, [UR28+0x1b0], R2 ;  /* 0x0001b002ffffa9a7 */ /* 0x0005e2000830041c */
[----:B------:R-:W-:Y:S01]  /*5a20*/  SYNCS.ARRIVE.TRANS64.RED.A1T0 RZ, [UR38], RZ ;  /* 0x000000ffffff79a7 */ /* 0x000fe20008100426 */
[----:B------:R-:W-:Y:S05]  /*5a30*/  BRA.U UP2, `(.L_x_91) ;  /* 0xfffffff502487547 */ /* 0x000fea000b83ffff */
[----:B------:R-:W-:Y:S07]  /*5a40*/  MOV R0, UR28 ;  /* 0x0000001c00007c02 */ /* 0x000fee0008000f00 */
.L_x_92:
[----:B--2---:R-:W-:-:S04]  /*5a50*/  SHF.L.U32 R2, R14, 0x1f, RZ ;  /* 0x0000001f0e027819 */ /* 0x004fc800000006ff */
[----:B------:R2:W3:Y:S03]  /*5a60*/  SYNCS.PHASECHK.TRANS64.TRYWAIT P0, [R0+URZ+0x1b8], R2 ;  /* 0x0001b802000075a7 */ /* 0x0004e600080011ff */
[----:B---3--:R-:W-:Y:S05]  /*5a70*/  @!P0 NANOSLEEP.SYNCS 0x989680 ;  /* 0x009896800000895d */ /* 0x008fea0003900000 */
[----:B------:R-:W3:Y:S02]  /*5a80*/  @!P0 SYNCS.PHASECHK.TRANS64 P0, [R0+URZ+0x1b8], R2 ;  /* 0x0001b802000085a7 */ /* 0x000ee400080010ff */
[----:B-1-3--:R-:W-:Y:S05]  /*5a90*/  @P0 EXIT ;  /* 0x000000000000094d */ /* 0x00afea0003800000 */
[----:B------:R-:W-:Y:S05]  /*5aa0*/  BRA `(.L_x_92) ;  /* 0xfffffffc00e87947 */ /* 0x000fea000383ffff */
.L_x_83:
[----:B------:R-:W-:-:S06]  /*5ab0*/  UISETP.GE.AND UP0, UPT, UR15, 0x4, UPT ;  /* 0x000000040f00788c */ /* 0x000fcc000bf06270 */
[----:B------:R-:W-:-:S13]  /*5ac0*/  PLOP3.LUT P0, PT, PT, PT, UP0, 0x80, 0x8 ;  /* 0x000000000008781c */ /* 0x000fda0003f0f008 */
[----:B-1----:R-:W-:Y:S05]  /*5ad0*/  @!P0 EXIT ;  /* 0x000000000000894d */ /* 0x002fea0003800000 */
[----:B------:R-:W1:Y:S08]  /*5ae0*/  S2UR UR4, SR_CgaCtaId ;  /* 0x00000000000479c3 */ /* 0x000e700000008800 */
[----:B------:R-:W-:Y:S01]  /*5af0*/  BAR.SYNC.DEFER_BLOCKING 0x6, 0xa0 ;  /* 0x0182800000007b1d */ /* 0x000fe20000010000 */
[C---:B------:R-:W-:Y:S01]  /*5b00*/  IMAD.SHL.U32 R6, R70.reuse, 0x40, RZ ;  /* 0x0000004046067824 */ /* 0x040fe200078e00ff */
[----:B------:R-:W-:Y:S01]  /*5b10*/  CS2R R72, SRZ ;  /* 0x0000000000487805 */ /* 0x000fe2000001ff00 */
[----:B------:R-:W-:-:S02]  /*5b20*/  IMAD.SHL.U32 R3, R70, 0x2, RZ ;  /* 0x0000000246037824 */ /* 0x000fc400078e00ff */
[----:B------:R-:W-:Y:S01]  /*5b30*/  IMAD.SHL.U32 R75, R70, 0x20, RZ ;  /* 0x00000020464b7824 */ /* 0x000fe200078e00ff */
[----:B------:R-:W-:Y:S01]  /*5b40*/  UMOV UR43, 0x400 ;  /* 0x00000400002b7882 */ /* 0x000fe20000000000 */
[----:B------:R-:W-:Y:S01]  /*5b50*/  LOP3.LUT R0, R6, 0x180, RZ, 0xc0, !PT ;  /* 0x0000018006007812 */ /* 0x000fe200078ec0ff */
[----:B------:R-:W-:Y:S01]  /*5b60*/  IMAD.U32 R37, R70, 0x10000, RZ ;  /* 0x0001000046257824 */ /* 0x000fe200078e00ff */
[----:B------:R-:W2:Y:S01]  /*5b70*/  LDCU UR54, c[0x0][0x370] ;  /* 0x00006e00ff3677ac */ /* 0x000ea20008000800 */
[----:B------:R-:W-:Y:S01]  /*5b80*/  LOP3.LUT R75, R75, 0xc00, RZ, 0xc0, !PT ;  /* 0x00000c004b4b7812 */ /* 0x000fe200078ec0ff */
[----:B------:R-:W-:Y:S01]  /*5b90*/  IMAD.MOV.U32 R36, RZ, RZ, RZ ;  /* 0x000000ffff247224 */ /* 0x000fe200078e00ff */
[----:B------:R-:W-:Y:S01]  /*5ba0*/  LOP3.LUT R3, R0, 0x20, R3, 0xf8, !PT ;  /* 0x0000002000037812 */ /* 0x000fe200078ef803 */
[----:B------:R-:W-:Y:S01]  /*5bb0*/  IMAD.SHL.U32 R0, R70, 0x8, RZ ;  /* 0x0000000846007824 */ /* 0x000fe200078e00ff */
[----:B------:R-:W-:Y:S01]  /*5bc0*/  LOP3.LUT R75, R75, 0x40, R6, 0xf8, !PT ;  /* 0x000000404b4b7812 */ /* 0x000fe200078ef806 */
[----:B------:R-:W-:Y:S01]  /*5bd0*/  IMAD.MOV.U32 R71, RZ, RZ, RZ ;  /* 0x000000ffff477224 */ /* 0x000fe200078e00ff */
[----:B------:R-:W-:Y:S01]  /*5be0*/  LOP3.LUT R37, R37, 0x600000, RZ, 0xc0, !PT ;  /* 0x0060000025257812 */ /* 0x000fe200078ec0ff */
[----:B------:R-:W3:Y:S01]  /*5bf0*/  LDCU UR42, c[0x0][0xc0c] ;  /* 0x00018180ff2a77ac */ /* 0x000ee20008000800 */
[----:B------:R-:W-:-:S02]  /*5c00*/  LOP3.LUT R0, R3, 0x30, R0, 0x78, !PT ;  /* 0x0000003003007812 */ /* 0x000fc400078e7800 */
[----:B------:R-:W-:Y:S01]  /*5c10*/  LOP3.LUT R75, R75, 0x200, R6, 0xf8, !PT ;  /* 0x000002004b4b7812 */ /* 0x000fe200078ef806 */
[----:B------:R-:W4:Y:S03]  /*5c20*/  LDCU UR38, c[0x0][0xc30] ;  /* 0x00018600ff2677ac */ /* 0x000f260008000800 */
[----:B------:R-:W-:Y:S01]  /*5c30*/  LOP3.LUT R75, R75, R0, RZ, 0xfc, !PT ;  /* 0x000000004b4b7212 */ /* 0x000fe200078efcff */
[----:B-1----:R-:W-:Y:S01]  /*5c40*/  ULEA UR43, UR4, UR43, 0x18 ;  /* 0x0000002b042b7291 */ /* 0x002fe2000f8ec0ff */
[----:B------:R-:W-:Y:S01]  /*5c50*/  IMAD.SHL.U32 R0, R70, 0x10, RZ ;  /* 0x0000001046007824 */ /* 0x000fe200078e00ff */
[----:B------:R-:W1:Y:S04]  /*5c60*/  LDCU.64 UR4, c[0x0][0x9a8] ;  /* 0x00013500ff0477ac */ /* 0x000e680008000a00 */
[----:B------:R-:W-:Y:S01]  /*5c70*/  VIADD R74, R75, UR43 ;  /* 0x0000002b4b4a7c36 */ /* 0x000fe20008000000 */
[----:B------:R-:W-:Y:S01]  /*5c80*/  LOP3.LUT R0, R0, 0x20, RZ, 0xc0, !PT ;  /* 0x0000002000007812 */ /* 0x000fe200078ec0ff */
[----:B------:R-:W2:Y:S01]  /*5c90*/  LDCU.64 UR52, c[0x0][0x988] ;  /* 0x00013100ff3477ac */ /* 0x000ea20008000a00 */
[----:B------:R-:W3:Y:S02]  /*5ca0*/  LDS R2, [UR43+0x220] ;  /* 0x0002202bff027984 */ /* 0x000ee40008000800 */
[----:B------:R-:W-:Y:S01]  /*5cb0*/  IADD3 R74, PT, PT, -R0, 0x400, R74 ;  /* 0x00000400004a7810 */ /* 0x000fe20007ffe14a */
[----:B------:R-:W2:Y:S01]  /*5cc0*/  LDCU.64 UR40, c[0x0][0xc28] ;  /* 0x00018500ff2877ac */ /* 0x000ea20008000a00 */
[----:B------:R-:W2:Y:S01]  /*5cd0*/  LDCU.64 UR56, c[0x0][0x990] ;  /* 0x00013200ff3877ac */ /* 0x000ea20008000a00 */
[----:B-1----:R-:W-:Y:S01]  /*5ce0*/  IMAD.U32 R79, RZ, RZ, UR4 ;  /* 0x00000004ff4f7e24 */ /* 0x002fe2000f8e00ff */
[----:B------:R-:W-:Y:S01]  /*5cf0*/  UIADD3 UR4, UPT, UPT, UR43, 0x1400, URZ ;  /* 0x000014002b047890 */ /* 0x000fe2000fffe0ff */
[----:B------:R-:W-:Y:S01]  /*5d00*/  IMAD.U32 R78, RZ, RZ, UR5 ;  /* 0x00000005ff4e7e24 */ /* 0x000fe2000f8e00ff */
[----:B------:R-:W1:Y:S04]  /*5d10*/  LDCU.64 UR58, c[0x0][0x9b0] ;  /* 0x00013600ff3a77ac */ /* 0x000e680008000a00 */
[----:B------:R-:W-:Y:S01]  /*5d20*/  IMAD.U32 R82, RZ, RZ, UR4 ;  /* 0x00000004ff527e24 */ /* 0x000fe2000f8e00ff */
[----:B------:R-:W1:Y:S01]  /*5d30*/  LDCU.128 UR48, c[0x0][0xc10] ;  /* 0x00018200ff3077ac */ /* 0x000e620008000c00 */
[----:B------:R-:W1:Y:S01]  /*5d40*/  LDCU.128 UR60, c[0x0][0xb80] ;  /* 0x00017000ff3c77ac */ /* 0x000e620008000c00 */
[----:B------:R-:W1:Y:S01]  /*5d50*/  LDCU UR47, c[0x0][0x374] ;  /* 0x00006e80ff2f77ac */ /* 0x000e620008000800 */
[----:B------:R-:W-:Y:S01]  /*5d60*/  UIADD3 UR55, UPT, UPT, UR43, 0x400, URZ ;  /* 0x000004002b377890 */ /* 0x000fe2000fffe0ff */
[C---:B---3--:R-:W-:Y:S01]  /*5d70*/  VIADD R3, R2.reuse, 0x40 ;  /* 0x0000004002037836 */ /* 0x048fe20000000000 */
[----:B------:R-:W-:-:S04]  /*5d80*/  LOP3.LUT R2, R2, 0xffff, RZ, 0xc0, !PT ;  /* 0x0000ffff02027812 */ /* 0x000fc800078ec0ff */
[----:B------:R-:W-:-:S05]  /*5d90*/  LOP3.LUT R3, R3, 0xffff, RZ, 0xc0, !PT ;  /* 0x0000ffff03037812 */ /* 0x000fca00078ec0ff */
[----:B-12-4-:R3:W-:Y:S02]  /*5da0*/  STL.64 [R1], R2 ;  /* 0x0000000201007387 */ /* 0x0167e40000100a00 */
.L_x_110:
[----:B---3--:R-:W-:Y:S04]  /*5db0*/  SHF.L.U32 R2, R72, 0x1f, RZ ;  /* 0x0000001f48027819 */ /* 0x008fe800000006ff */
[----:B-1----:R-:W1:Y:S02]  /*5dc0*/  SYNCS.PHASECHK.TRANS64.TRYWAIT P0, [UR43+0x1d0], R2 ;  /* 0x0001d002ff0075a7 */ /* 0x002e64000800112b */
[----:B-1----:R-:W-:Y:S05]  /*5dd0*/  @!P0 BRA `(.L_x_93) ;  /* 0x0000002800b48947 */ /* 0x002fea0003800000 */
.L_x_186:
[----:B------:R-:W2:Y:S01]  /*5de0*/  LDS.128 R4, [UR43+0x210] ;  /* 0x0002102bff047984 */ /* 0x000ea20008000c00 */
[----:B------:R-:W-:Y:S01]  /*5df0*/  UIADD3 UR4, UPT, UPT, UR43, 0x1d8, URZ ;  /* 0x000001d82b047890 */ /* 0x000fe2000fffe0ff */
[----:B-1----:R-:W-:Y:S01]  /*5e00*/  IMAD R2, R36, 0x4, R1 ;  /* 0x0000000424027824 */ /* 0x002fe200078e0201 */
[----:B------:R-:W-:Y:S01]  /*5e10*/  UISETP.GE.AND UP0, UPT, UR39, 0x1, UPT ;  /* 0x000000012700788c */ /* 0x000fe2000bf06270 */
[----:B------:R-:W-:Y:S01]  /*5e20*/  @!PT LDS RZ, [RZ] ;  /* 0x00000000fffff984 */ /* 0x000fe20000000800 */
[----:B------:R-:W-:Y:S01]  /*5e30*/  @!PT LDS RZ, [RZ] ;  /* 0x00000000fffff984 */ /* 0x000fe20000000800 */
[----:B------:R-:W-:Y:S01]  /*5e40*/  @!PT LDS RZ, [RZ] ;  /* 0x00000000fffff984 */ /* 0x000fe20000000800 */
[----:B------:R-:W-:Y:S01]  /*5e50*/  @!PT LDS RZ, [RZ] ;  /* 0x00000000fffff984 */ /* 0x000fe20000000800 */
[----:B------:R1:W-:Y:S06]  /*5e60*/  MEMBAR.ALL.CTA ;  /* 0x0000000000007992 */ /* 0x0003ec0000008000 */
[----:B-1----:R-:W1:Y:S01]  /*5e70*/  FENCE.VIEW.ASYNC.S ;  /* 0x00000000000073c6 */ /* 0x002e620000000000 */
[----:B------:R-:W-:Y:S09]  /*5e80*/  UPRMT UR4, URZ, 0x654, UR4 ;  /* 0x00000654ff047896 */ /* 0x000ff20008000004 */
[----:B-1----:R-:W-:Y:S01]  /*5e90*/  SYNCS.ARRIVE.TRANS64.RED.A1T0 RZ, [UR4], RZ ;  /* 0x000000ffffff79a7 */ /* 0x002fe20008100404 */
[----:B------:R-:W5:Y:S01]  /*5ea0*/  LDL R2, [R2] ;  /* 0x0000000002027983 */ /* 0x000f620000100800 */
[----:B--2---:R-:W-:Y:S11]  /*5eb0*/  LOP3.LUT P0, RZ, R6, 0x1, RZ, 0xc0, !PT ;  /* 0x0000000106ff7812 */ /* 0x004ff6000780c0ff */
[----:B------:R-:W-:Y:S02]  /*5ec0*/  @!UPT UIADD3 URZ, UPT, UPT, URZ, URZ, URZ ;  /* 0x000000fffffff290 */ /* 0x000fe4000fffe0ff */
[----:B------:R-:W-:Y:S01]  /*5ed0*/  VOTEU.ANY UP1, P0 ;  /* 0x0000000000ff7886 */ /* 0x000fe20000020100 */
[----:B------:R-:W-:Y:S01]  /*5ee0*/  PLOP3.LUT P0, PT, PT, PT, UP1, 0x80, 0x8 ;  /* 0x000000000008781c */ /* 0x000fe20003f0f018 */
[----:B------:R-:W-:Y:S11]  /*5ef0*/  UP2UR UR46, UPR, URZ, 0x2 ;  /* 0x00000002ff2e7883 */ /* 0x000ff60008000000 */
[----:B------:R-:W-:Y:S01]  /*5f00*/  @!UPT UIADD3 URZ, UPT, UPT, URZ, URZ, URZ ;  /* 0x000000fffffff290 */ /* 0x000fe2000fffe0ff */
[----:B------:R-:W-:Y:S02]  /*5f10*/  @P0 MOV R3, R4 ;  /* 0x0000000400030202 */ /* 0x000fe40000000f00 */
[----:B------:R-:W-:Y:S02]  /*5f20*/  @P0 LOP3.LUT R0, R5, 0xffff, RZ, 0xc0, !PT ;  /* 0x0000ffff05000812 */ /* 0x000fe400078ec0ff */
[----:B------:R-:W-:Y:S02]  /*5f30*/  @P0 R2UR UR5, R3 ;  /* 0x00000000030502ca */ /* 0x000fe400000e0000 */
[----:B------:R-:W-:Y:S11]  /*5f40*/  @P0 R2UR UR4, R0 ;  /* 0x00000000000402ca */ /* 0x000ff600000e0000 */
[----:B------:R-:W-:Y:S02]  /*5f50*/  @UP1 UMOV UR37, UR5 ;  /* 0x0000000500251c82 */ /* 0x000fe40008000000 */
[----:B------:R-:W-:Y:S01]  /*5f60*/  @UP1 UMOV UR36, UR4 ;  /* 0x0000000400241c82 */ /* 0x000fe20008000000 */
[----:B------:R-:W-:Y:S05]  /*5f70*/  BRA.U !UP0, `(.L_x_94) ;  /* 0x0000000108cc7547 */ /* 0x000fea000b800000 */
[----:B------:R-:W1:Y:S01]  /*5f80*/  LDCU UR9, c[0x0][0xc20] ;  /* 0x00018400ff0977ac */ /* 0x000e620008000800 */
[----:B------:R-:W-:Y:S02]  /*5f90*/  UIMAD.WIDE.U32 UR4, UR47, UR51, URZ ;  /* 0x000000332f0472a5 */ /* 0x000fe4000f8e00ff */
[----:B------:R-:W-:Y:S02]  /*5fa0*/  UIMAD.WIDE.U32 UR6, UR54, UR48, URZ ;  /* 0x00000030360672a5 */ /* 0x000fe4000f8e00ff */
[----:B------:R-:W-:Y:S02]  /*5fb0*/  UIMAD.WIDE.U32 UR10, UR36, UR51, URZ ;  /* 0x00000033240a72a5 */ /* 0x000fe4000f8e00ff */
[----:B------:R-:W-:Y:S02]  /*5fc0*/  UISETP.NE.AND UP0, UPT, UR50, 0x1, UPT ;  /* 0x000000013200788c */ /* 0x000fe4000bf05270 */
[----:B------:R-:W-:Y:S02]  /*5fd0*/  UISETP.NE.AND UP1, UPT, UR42, 0x1, UPT ;  /* 0x000000012a00788c */ /* 0x000fe4000bf25270 */
[----:B------:R-:W-:Y:S02]  /*5fe0*/  UISETP.NE.AND UP2, UPT, UR39, 0x1, UPT ;  /* 0x000000012700788c */ /* 0x000fe4000bf45270 */
[----:B------:R-:W-:Y:S01]  /*5ff0*/  UIMAD.WIDE.U32 UR12, UR37, UR48, URZ ;  /* 0x00000030250c72a5 */ /* 0x000fe2000f8e00ff */
[----:B------:R-:W-:Y:S01]  /*6000*/  UMOV UR4, UR5 ;  /* 0x0000000500047c82 */ /* 0x000fe20008000000 */
[----:B------:R-:W-:Y:S01]  /*6010*/  UMOV UR6, UR11 ;  /* 0x0000000b00067c82 */ /* 0x000fe20008000000 */
[----:B-1----:R-:W-:Y:S03]  /*6020*/  USHF.R.U32.HI UR8, URZ, UR9, UR4 ;  /* 0x00000009ff087299 */ /* 0x002fe60008011604 */
[----:B------:R-:W-:Y:S02]  /*6030*/  UMOV UR4, UR7 ;  /* 0x0000000700047c82 */ /* 0x000fe40008000000 */
[----:B------:R-:W-:Y:S02]  /*6040*/  USHF.R.U32.HI UR5, URZ, UR49, UR4 ;  /* 0x00000031ff057299 */ /* 0x000fe40008011604 */
[----:B------:R-:W-:Y:S02]  /*6050*/  USEL UR4, UR47, UR8, !UP0 ;  /* 0x000000082f047287 */ /* 0x000fe4000c000000 */
[----:B------:R-:W-:Y:S02]  /*6060*/  USHF.R.U32.HI UR8, URZ, UR9, UR6 ;  /* 0x00000009ff087299 */ /* 0x000fe40008011606 */
[----:B------:R-:W-:Y:S02]  /*6070*/  UIMAD.WIDE.U32 UR6, UR4, UR40, URZ ;  /* 0x00000028040672a5 */ /* 0x000fe4000f8e00ff */
[----:B------:R-:W-:Y:S02]  /*6080*/  USEL UR9, UR54, UR5, !UP1 ;  /* 0x0000000536097287 */ /* 0x000fe4000c800000 */
[----:B------:R-:W-:Y:S02]  /*6090*/  USEL UR8, UR36, UR8, !UP0 ;  /* 0x0000000824087287 */ /* 0x000fe4000c000000 */
[----:B------:R-:W-:Y:S01]  /*60a0*/  UIMAD.WIDE.U32 UR10, UR9, UR40, URZ ;  /* 0x00000028090a72a5 */ /* 0x000fe2000f8e00ff */
[----:B------:R-:W-:Y:S01]  /*60b0*/  UMOV UR6, UR7 ;  /* 0x0000000700067c82 */ /* 0x000fe20008000000 */
[----:B------:R-:W-:Y:S01]  /*60c0*/  UMOV UR5, UR13 ;  /* 0x0000000d00057c82 */ /* 0x000fe20008000000 */
[----:B------:R-:W-:Y:S02]  /*60d0*/  @UP2 USHF.R.U32.HI UR4, URZ, UR41, UR6 ;  /* 0x00000029ff042299 */ /* 0x000fe40008011606 */
[----:B------:R-:W-:Y:S02]  /*60e0*/  USHF.R.U32.HI UR5, URZ, UR49, UR5 ;  /* 0x00000031ff057299 */ /* 0x000fe40008011605 */
[----:B------:R-:W-:Y:S02]  /*60f0*/  UIMAD UR4, UR39, UR4, URZ ;  /* 0x00000004270472a4 */ /* 0x000fe4000f8e02ff */
[----:B------:R-:W-:Y:S02]  /*6100*/  USEL UR5, UR37, UR5, !UP1 ;  /* 0x0000000525057287 */ /* 0x000fe4000c800000 */
[----:B------:R-:W-:Y:S01]  /*6110*/  UISETP.GE.AND UP0, UPT, UR8, UR4, UPT ;  /* 0x000000040800728c */ /* 0x000fe2000bf06270 */
[----:B------:R-:W-:Y:S01]  /*6120*/  UMOV UR6, UR11 ;  /* 0x0000000b00067c82 */ /* 0x000fe20008000000 */
[----:B------:R-:W-:Y:S02]  /*6130*/  UIMAD.WIDE.U32 UR10, UR8, UR40, URZ ;  /* 0x00000028080a72a5 */ /* 0x000fe4000f8e00ff */
[----:B------:R-:W-:Y:S04]  /*6140*/  @UP2 USHF.R.U32.HI UR9, URZ, UR41, UR6 ;  /* 0x00000029ff092299 */ /* 0x000fe80008011606 */
[----:B------:R-:W-:Y:S01]  /*6150*/  UIMAD UR6, UR39, UR9, URZ ;  /* 0x00000009270672a4 */ /* 0x000fe2000f8e02ff */
[----:B------:R-:W-:Y:S03]  /*6160*/  UMOV UR4, UR11 ;  /* 0x0000000b00047c82 */ /* 0x000fe60008000000 */
[----:B------:R-:W-:Y:S02]  /*6170*/  UISETP.GE.OR UP0, UPT, UR5, UR6, UP0 ;  /* 0x000000060500728c */ /* 0x000fe40008706670 */
[----:B------:R-:W-:Y:S02]  /*6180*/  USHF.R.U32.HI UR4, URZ, UR41, UR4 ;  /* 0x00000029ff047299 */ /* 0x000fe40008011604 */
[----:B------:R-:W-:Y:S02]  /*6190*/  UIMAD.WIDE.U32 UR6, UR5, UR40, URZ ;  /* 0x00000028050672a5 */ /* 0x000fe4000f8e00ff */
[----:B------:R-:W-:Y:S02]  /*61a0*/  USEL UR11, UR8, UR4, !UP2 ;  /* 0x00000004080b7287 */ /* 0x000fe4000d000000 */
[----:B------:R-:W-:Y:S02]  /*61b0*/  UIADD3 UR6, UPT, UPT, -UR5, URZ, URZ ;  /* 0x000000ff05067290 */ /* 0x000fe4000fffe1ff */
[----:B------:R-:W-:Y:S02]  /*61c0*/  UIADD3 UR10, UPT, UPT, -UR11, URZ, URZ ;  /* 0x000000ff0b0a7290 */ /* 0x000fe4000fffe1ff */
[----:B------:R-:W-:Y:S02]  /*61d0*/  UIMAD UR6, UR42, UR6, UR37 ;  /* 0x000000062a0672a4 */ /* 0x000fe4000f8e0225 */
[----:B------:R-:W-:Y:S01]  /*61e0*/  UIMAD UR10, UR39, UR10, UR8 ;  /* 0x0000000a270a72a4 */ /* 0x000fe2000f8e0208 */
[----:B------:R-:W-:Y:S01]  /*61f0*/  @!UP0 UMOV UR4, UR7 ;  /* 0x0000000700048c82 */ /* 0x000fe20008000000 */
[----:B------:R-:W-:Y:S02]  /*6200*/  UIADD3 UR7, UPT, UPT, -UR8, URZ, URZ ;  /* 0x000000ff08077290 */ /* 0x000fe4000fffe1ff */
[----:B------:R-:W-:Y:S04]  /*6210*/  @!UP0 USHF.R.U32.HI UR4, URZ, UR41, UR4 ;  /* 0x00000029ff048299 */ /* 0x000fe80008011604 */
[----:B------:R-:W-:Y:S04]  /*6220*/  @!UP0 USEL UR4, UR5, UR4, !UP2 ;  /* 0x0000000405048287 */ /* 0x000fe8000d000000 */
[----:B------:R-:W-:Y:S02]  /*6230*/  @!UP0 UIMAD UR9, UR9, UR10, UR4 ;  /* 0x0000000a090982a4 */ /* 0x000fe4000f8e0204 */
[----:B------:R-:W-:Y:S02]  /*6240*/  @!UP0 UIADD3 UR10, UPT, UPT, UR11, -UR4, URZ ;  /* 0x800000040b0a8290 */ /* 0x000fe4000fffe0ff */
[----:B------:R-:W-:Y:S02]  /*6250*/  UIMAD UR4, UR50, UR7, UR36 ;  /* 0x00000007320472a4 */ /* 0x000fe4000f8e0224 */
[----:B------:R-:W-:Y:S03]  /*6260*/  @!UP0 UIMAD UR8, UR10, UR39, UR5 ;  /* 0x000000270a0882a4 */ /* 0x000fe6000f8e0205 */
[----:B------:R-:W-:Y:S02]  /*6270*/  @!UP0 UMOV UR5, UR9 ;  /* 0x0000000900058c82 */ /* 0x000fe40008000000 */
[----:B------:R-:W-:Y:S02]  /*6280*/  UIMAD UR37, UR5, UR42, UR6 ;  /* 0x0000002a052572a4 */ /* 0x000fe4000f8e0206 */
[----:B------:R-:W-:Y:S11]  /*6290*/  UIMAD UR36, UR8, UR50, UR4 ;  /* 0x00000032082472a4 */ /* 0x000ff6000f8e0204 */
[----:B------:R-:W-:Y:S01]  /*62a0*/  @!UPT UIADD3 URZ, UPT, UPT, URZ, URZ, URZ ;  /* 0x000000fffffff290 */ /* 0x000fe2000fffe0ff */
.L_x_94:
[----:B------:R-:W-:Y:S01]  /*62b0*/  UISETP.NE.AND UP0, UPT, UR38, 0x1, UPT ;  /* 0x000000012600788c */ /* 0x000fe2000bf05270 */
[----:B------:R-:W-:Y:S10]  /*62c0*/  @P0 SHF.R.U32.HI R81, RZ, 0x10, R5 ;  /* 0x00000010ff510819 */ /* 0x000ff40000011605 */
[----:B------:R-:W1:Y:S01]  /*62d0*/  @!UP0 LDCU.128 UR12, c[0x0][0xc10] ;  /* 0x00018200ff0c87ac */ /* 0x000e620008000c00 */
[----:B------:R-:W2:Y:S01]  /*62e0*/  @!UP0 LDCU UR5, c[0x0][0xc0c] ;  /* 0x00018180ff0587ac */ /* 0x000ea20008000800 */
[----:B------:R-:W3:Y:S01]  /*62f0*/  @!UP0 LDCU UR10, c[0x0][0xc20] ;  /* 0x00018400ff0a87ac */ /* 0x000ee20008000800 */
[----:B-1----:R-:W-:Y:S02]  /*6300*/  UIMAD.WIDE.U32 UR8, UR37, UR12, URZ ;  /* 0x0000000c250872a5 */ /* 0x002fe4000f8e00ff */
[----:B------:R-:W-:Y:S02]  /*6310*/  UIMAD.WIDE.U32 UR6, UR36, UR15, URZ ;  /* 0x0000000f240672a5 */ /* 0x000fe4000f8e00ff */
[----:B------:R-:W-:Y:S03]  /*6320*/  @!UP0 UISETP.NE.AND UP1, UPT, UR14, 0x1, UPT ;  /* 0x000000010e00888c */ /* 0x000fe6000bf25270 */
[----:B------:R-:W-:Y:S01]  /*6330*/  @!UP0 UMOV UR4, UR9 ;  /* 0x0000000900048c82 */ /* 0x000fe20008000000 */
[----:B--2---:R-:W-:Y:S02]  /*6340*/  @!UP0 UISETP.NE.AND UP2, UPT, UR5, 0x1, UPT ;  /* 0x000000010500888c */ /* 0x004fe4000bf45270 */
[----:B------:R-:W-:Y:S01]  /*6350*/  @!UP0 USHF.R.U32.HI UR4, URZ, UR13, UR4 ;  /* 0x0000000dff048299 */ /* 0x000fe20008011604 */
[----:B------:R-:W-:Y:S02]  /*6360*/  @!UP0 UMOV UR6, UR7 ;  /* 0x0000000700068c82 */ /* 0x000fe40008000000 */
[----:B---3--:R-:W-:Y:S02]  /*6370*/  @!UP0 USHF.R.U32.HI UR6, URZ, UR10, UR6 ;  /* 0x0000000aff068299 */ /* 0x008fe40008011606 */
[----:B------:R-:W-:Y:S02]  /*6380*/  @!UP0 USEL UR7, UR37, UR4, !UP2 ;  /* 0x0000000425078287 */ /* 0x000fe4000d000000 */
[----:B------:R-:W-:Y:S04]  /*6390*/  @!UP0 USEL UR6, UR36, UR6, !UP1 ;  /* 0x0000000624068287 */ /* 0x000fe8000c800000 */
[----:B------:R-:W-:Y:S02]  /*63a0*/  @!UP0 UIADD3 UR4, UPT, UPT, -UR7, UR6, URZ ;  /* 0x0000000607048290 */ /* 0x000fe4000fffe1ff */
[----:B------:R-:W-:Y:S02]  /*63b0*/  @!UP0 UIADD3 UR6, UPT, UPT, UR7, -UR6, URZ ;  /* 0x8000000607068290 */ /* 0x000fe4000fffe0ff */
[----:B------:R-:W-:Y:S02]  /*63c0*/  @!UP0 UIMAD UR37, UR4, UR5, UR37 ;  /* 0x00000005042582a4 */ /* 0x000fe4000f8e0225 */
[----:B------:R-:W-:Y:S02]  /*63d0*/  @!UP0 UIMAD UR36, UR6, UR14, UR36 ;  /* 0x0000000e062482a4 */ /* 0x000fe4000f8e0224 */
[----:B------:R-:W-:Y:S09]  /*63e0*/  ULOP3.LUT UP0, URZ, UR55, 0x1b0, URZ, 0xc0, !UPT ;  /* 0x000001b037ff7892 */ /* 0x000ff2000f80c0ff */
[----:B------:R-:W-:Y:S05]  /*63f0*/  BRA.U !UP0, `(.L_x_95) ;  /* 0x0000000108407547 */ /* 0x000fea000b800000 */
[----:B------:R-:W1:Y:S01]  /*6400*/  LDCU.64 UR8, c[0x4][0x80] ;  /* 0x01001000ff0877ac */ /* 0x000e620008000a00 */
[----:B------:R-:W-:Y:S01]  /*6410*/  MOV R15, 0x0 ;  /* 0x00000000000f7802 */ /* 0x000fe20000000f00 */
[----:B------:R-:W-:Y:S02]  /*6420*/  HFMA2 R12, -RZ, RZ, 0, 5.9604644775390625e-08 ;  /* 0x00000001ff0c7431 */ /* 0x000fe400000001ff */
[----:B------:R-:W-:Y:S02]  /*6430*/  IMAD.MOV.U32 R8, RZ, RZ, 0x70 ;  /* 0x00000070ff087424 */ /* 0x000fe400078e00ff */
[----:B------:R-:W-:Y:S01]  /*6440*/  IMAD.MOV.U32 R13, RZ, RZ, RZ ;  /* 0x000000ffff0d7224 */ /* 0x000fe200078e00ff */
[----:B------:R-:W2:Y:S01]  /*6450*/  LDCU.64 UR6, c[0x4][0x88] ;  /* 0x01001100ff0677ac */ /* 0x000ea20008000a00 */
[----:B------:R-:W3:Y:S01]  /*6460*/  LDC.64 R14, c[0x4][R15] ;  /* 0x010000000f0e7b82 */ /* 0x000ee20000000a00 */
[----:B------:R-:W4:Y:S01]  /*6470*/  LDCU.64 UR4, c[0x4][0x8] ;  /* 0x01000100ff0477ac */ /* 0x000f220008000a00 */
[----:B-1----:R-:W-:Y:S01]  /*6480*/  MOV R5, UR9 ;  /* 0x0000000900057c02 */ /* 0x002fe20008000f00 */
[----:B------:R-:W-:Y:S01]  /*6490*/  IMAD.U32 R4, RZ, RZ, UR8 ;  /* 0x00000008ff047e24 */ /* 0x000fe2000f8e00ff */
[----:B--2---:R-:W-:Y:S01]  /*64a0*/  MOV R7, UR7 ;  /* 0x0000000700077c02 */ /* 0x004fe20008000f00 */
[----:B------:R-:W-:Y:S01]  /*64b0*/  IMAD.U32 R6, RZ, RZ, UR6 ;  /* 0x00000006ff067e24 */ /* 0x000fe2000f8e00ff */
[----:B----4-:R-:W-:Y:S01]  /*64c0*/  MOV R11, UR5 ;  /* 0x00000005000b7c02 */ /* 0x010fe20008000f00 */
[----:B------:R-:W-:Y:S02]  /*64d0*/  IMAD.U32 R10, RZ, RZ, UR4 ;  /* 0x00000004ff0a7e24 */ /* 0x000fe4000f8e00ff */
[----:B------:R-:W-:Y:S07]  /*64e0*/  LEPC R20, `(.L_x_95) ;  /* 0x000000001014794e */ /* 0x000fee0000000000 */
[----:B---3-5:R-:W-:Y:S05]  /*64f0*/  CALL.ABS.NOINC R14 ;  /* 0x000000000e007343 */ /* 0x028fea0003c00000 */
.L_x_95:
[----:B------:R-:W-:Y:S01]  /*6500*/  LOP3.LUT P0, RZ, R82, 0x1b0, RZ, 0xc0, !PT ;  /* 0x000001b052ff7812 */ /* 0x000fe2000780c0ff */
[----:B------:R-:W-:Y:S11]  /*6510*/  BSSY.RECONVERGENT B6, `(.L_x_96) ;  /* 0x0000013000067945 */ /* 0x000ff60003800200 */
[----:B------:R-:W-:Y:S01]  /*6520*/  @!UPT UIADD3 URZ, UPT, UPT, URZ, URZ, URZ ;  /* 0x000000fffffff290 */ /* 0x000fe2000fffe0ff */
[----:B------:R-:W-:Y:S05]  /*6530*/  @!P0 BRA `(.L_x_97) ;  /* 0x0000000000408947 */ /* 0x000fea0003800000 */
        /* <DEDUP_REMOVED lines=16> */
.L_x_97:
[----:B------:R-:W-:Y:S05]  /*6640*/  BSYNC.RECONVERGENT B6 ;  /* 0x0000000000067941 */ /* 0x000fea0003800200 */
.L_x_96:
[----:B------:R-:W-:Y:S01]  /*6650*/  ISETP.NE.AND P6, PT, R80, RZ, PT ;  /* 0x000000ff5000720c */ /* 0x000fe20003fc5270 */
[----:B------:R-:W-:Y:S01]  /*6660*/  UISETP.NE.U32.AND UP0, UPT, UR58, URZ, UPT ;  /* 0x000000ff3a00728c */ /* 0x000fe2000bf05070 */
[----:B------:R-:W-:Y:S02]  /*6670*/  ISETP.NE.U32.AND P3, PT, RZ, UR56, PT ;  /* 0x00000038ff007c0c */ /* 0x000fe4000bf65070 */
[----:B------:R-:W-:Y:S01]  /*6680*/  PLOP3.LUT P0, PT, PT, PT, PT, 0x8, 0x80 ;  /* 0x000000000080781c */ /* 0x000fe20003f0e170 */
[----:B------:R-:W-:Y:S01]  /*6690*/  UISETP.NE.AND.EX UP0, UPT, UR59, URZ, UPT, UP0 ;  /* 0x000000ff3b00728c */ /* 0x000fe2000bf05300 */
[----:B------:R-:W-:Y:S07]  /*66a0*/  ISETP.NE.AND.EX P3, PT, RZ, UR57, PT, P3 ;  /* 0x00000039ff007c0c */ /* 0x000fee000bf65330 */
[----:B------:R-:W1:Y:S01]  /*66b0*/  @P6 LDC.64 R4, c[0x0][0x988] ;  /* 0x00026200ff046b82 */ /* 0x000e620000000a00 */
[----:B------:R-:W-:Y:S02]  /*66c0*/  @P6 PLOP3.LUT P0, PT, P3, PT, PT, 0x80, 0x8 ;  /* 0x000000000008681c */ /* 0x000fe40001f0f070 */
[----:B-1----:R-:W-:Y:S04]  /*66d0*/  @P6 ISETP.NE.U32.AND P1, PT, R4, RZ, PT ;  /* 0x000000ff0400620c */ /* 0x002fe80003f25070 */
[----:B------:R-:W-:Y:S01]  /*66e0*/  @P6 ISETP.NE.AND.EX P1, PT, R5, RZ, PT, P1 ;  /* 0x000000ff0500620c */ /* 0x000fe20003f25310 */
[----:B------:R-:W-:Y:S01]  /*66f0*/  @!UPT UIADD3 URZ, UPT, UPT, URZ, URZ, URZ ;  /* 0x000000fffffff290 */ /* 0x000fe2000fffe0ff */
[----:B------:R-:W-:Y:S11]  /*6700*/  @!P3 BRA `(.L_x_98) ;  /* 0x000000000030b947 */ /* 0x000ff60003800000 */
[----:B------:R-:W-:Y:S01]  /*6710*/  ISETP.NE.U32.AND P2, PT, RZ, UR52, PT ;  /* 0x00000034ff007c0c */ /* 0x000fe2000bf45070 */
[----:B------:R-:W1:Y:S01]  /*6720*/  LDCU.64 UR4, c[0x0][0x358] ;  /* 0x00006b00ff0477ac */ /* 0x000e620008000a00 */
[----:B------:R-:W-:Y:S02]  /*6730*/  IMAD.MOV.U32 R76, RZ, RZ, 0x1 ;  /* 0x00000001ff4c7424 */ /* 0x000fe400078e00ff */
[----:B------:R-:W-:Y:S11]  /*6740*/  ISETP.NE.AND.EX P2, PT, RZ, UR53, PT, P2 ;  /* 0x00000035ff007c0c */ /* 0x000ff6000bf45320 */
[----:B------:R-:W-:Y:S02]  /*6750*/  @!UPT UIADD3 URZ, UPT, UPT, URZ, URZ, URZ ;  /* 0x000000fffffff290 */ /* 0x000fe4000fffe0ff */
[----:B------:R-:W2:Y:S01]  /*6760*/  @P2 LDC.64 R4, c[0x0][0x988] ;  /* 0x00026200ff042b82 */ /* 0x000ea20000000a00 */
[----:B------:R-:W-:Y:S04]  /*6770*/  @P2 IMAD R0, R16, UR56, RZ ;  /* 0x0000003810002c24 */ /* 0x000fe8000f8e02ff */
[----:B--2---:R-:W-:Y:S04]  /*6780*/  @P2 IMAD.WIDE R4, R0, 0x4, R4 ;  /* 0x0000000400042825 */ /* 0x004fe800078e0204 */
[----:B------:R-:W-:Y:S01]  /*6790*/  HFMA2 R0, -RZ, RZ, 0, 5.9604644775390625e-08 ;  /* 0x00000001ff007431 */ /* 0x000fe200000001ff */
[----:B-1---5:R1:W5:Y:S04]  /*67a0*/  @P2 LDG.E R39, desc[UR4][R4.64] ;  /* 0x0000000404272981 */ /* 0x022368000c1e1900 */
[----:B------:R-:W-:Y:S01]  /*67b0*/  @!P2 PRMT R76, R0, 0x7610, R76 ;  /* 0x00007610004ca816 */ /* 0x000fe2000000004c */
[----:B-1----:R-:W2:Y:S06]  /*67c0*/  @!P2 LDC R39, c[0x0][0x980] ;  /* 0x00026000ff27ab82 */ /* 0x002eac0000000800 */
.L_x_98:
[----:B------:R-:W-:Y:S05]  /*67d0*/  BRA.U !UP0, `(.L_x_99) ;  /* 0x00000001082c7547 */ /* 0x000fea000b800000 */
[----:B------:R-:W-:Y:S02]  /*67e0*/  R2UR UR5, R79 ;  /* 0x000000004f0572ca */ /* 0x000fe400000e0000 */
[----:B------:R-:W-:Y:S11]  /*67f0*/  R2UR UR4, R78 ;  /* 0x000000004e0472ca */ /* 0x000ff600000e0000 */
[----:B------:R-:W-:Y:S04]  /*6800*/  ISETP.NE.U32.AND P2, PT, RZ, UR5, PT ;  /* 0x00000005ff007c0c */ /* 0x000fe8000bf45070 */
[----:B------:R-:W-:Y:S01]  /*6810*/  ISETP.NE.AND.EX P2, PT, RZ, UR4, PT, P2 ;  /* 0x00000004ff007c0c */ /* 0x000fe2000bf45320 */
[----:B------:R-:W1:Y:S11]  /*6820*/  LDCU.64 UR4, c[0x0][0x358] ;  /* 0x00006b00ff0477ac */ /* 0x000e760008000a00 */
[----:B------:R-:W-:Y:S01]  /*6830*/  @!UPT UIADD3 URZ, UPT, UPT, URZ, URZ, URZ ;  /* 0x000000fffffff290 */ /* 0x000fe2000fffe0ff */
[----:B------:R-:W3:Y:S01]  /*6840*/  @P2 LDC.64 R4, c[0x0][0x9a8] ;  /* 0x00026a00ff042b82 */ /* 0x000ee20000000a00 */
[----:B------:R-:W-:Y:S04]  /*6850*/  @P2 IMAD R0, R16, UR58, RZ ;  /* 0x0000003a10002c24 */ /* 0x000fe8000f8e02ff */
[----:B---3--:R-:W-:Y:S05]  /*6860*/  @P2 IMAD.WIDE R4, R0, 0x4, R4 ;  /* 0x0000000400042825 */ /* 0x008fea00078e0204 */
[----:B-1---5:R1:W5:Y:S02]  /*6870*/  @P2 LDG.E R38, desc[UR4][R4.64] ;  /* 0x0000000404262981 */ /* 0x022364000c1e1900 */
[----:B-1----:R-:W3:Y:S02]  /*6880*/  @!P2 LDC R38, c[0x0][0x9a0] ;  /* 0x00026800ff26ab82 */ /* 0x002ee40000000800 */
.L_x_99:
[----:B--2--5:R-:W-:Y:S01]  /*6890*/  @P6 FSETP.NEU.AND P2, PT, R39, RZ, PT ;  /* 0x000000ff2700620b */ /* 0x024fe20003f4d000 */
[----:B------:R-:W-:Y:S01]  /*68a0*/  BSSY B1, `(.L_x_100) ;  /* 0x0000037000017945 */ /* 0x000fe20003800000 */
[----:B------:R-:W-:Y:S01]  /*68b0*/  @P6 SEL R3, RZ, 0xffffffff, P1 ;  /* 0xffffffffff036807 */ /* 0x000fe20000800000 */
[----:B------:R-:W-:Y:S01]  /*68c0*/  IMAD.IADD R2, R37, 0x1, R2 ;  /* 0x0000000125027824 */ /* 0x000fe200078e0202 */
[----:B------:R-:W-:Y:S02]  /*68d0*/  @P6 LOP3.LUT P1, RZ, R76, 0xff, RZ, 0xc0, !PT ;  /* 0x000000ff4cff6812 */ /* 0x000fe4000782c0ff */
[----:B------:R-:W-:Y:S02]  /*68e0*/  CS2R R66, SRZ ;  /* 0x0000000000427805 */ /* 0x000fe4000001ff00 */
[----:B------:R-:W-:Y:S02]  /*68f0*/  @P6 SEL R0, RZ, 0xffffffff, P2 ;  /* 0xffffffffff006807 */ /* 0x000fe40001000000 */
[----:B------:R-:W-:Y:S02]  /*6900*/  CS2R R64, SRZ ;  /* 0x0000000000407805 */ /* 0x000fe4000001ff00 */
[----:B------:R-:W-:Y:S02]  /*6910*/  LEA R22, R36, UR43, 0x3 ;  /* 0x0000002b24167c11 */ /* 0x000fe4000f8e18ff */
[----:B------:R-:W-:Y:S02]  /*6920*/  CS2R R18, SRZ ;  /* 0x0000000000127805 */ /* 0x000fe4000001ff00 */
[----:B------:R-:W-:Y:S02]  /*6930*/  @P0 SEL R0, R3, R0, !P1 ;  /* 0x0000000003000207 */ /* 0x000fe40004800000 */
[----:B------:R-:W-:Y:S02]  /*6940*/  CS2R R16, SRZ ;  /* 0x0000000000107805 */ /* 0x000fe4000001ff00 */
[----:B------:R-:W-:Y:S02]  /*6950*/  PLOP3.LUT P5, PT, PT, PT, PT, 0x8, 0x80 ;  /* 0x000000000080781c */ /* 0x000fe40003fae170 */
[----:B------:R-:W-:Y:S04]  /*6960*/  @P6 LOP3.LUT R0, R0, 0x1, RZ, 0xc0, !PT ;  /* 0x0000000100006812 */ /* 0x000fe800078ec0ff */
[----:B------:R-:W-:Y:S11]  /*6970*/  ISETP.NE.U32.OR P1, PT, R0, 0x1, !P6 ;  /* 0x000000010000780c */ /* 0x000ff60007725470 */
[----:B------:R-:W-:Y:S02]  /*6980*/  @!UPT UIADD3 URZ, UPT, UPT, URZ, URZ, URZ ;  /* 0x000000fffffff290 */ /* 0x000fe4000fffe0ff */
[----:B------:R-:W-:Y:S04]  /*6990*/  @P1 SHF.L.U32 R0, R71, 0x1f, RZ ;  /* 0x0000001f47001819 */ /* 0x000fe800000006ff */
[----:B------:R1:W2:Y:S02]  /*69a0*/  @P1 SYNCS.PHASECHK.TRANS64.TRYWAIT P0, [UR43+0x1b0], R0 ;  /* 0x0001b000ff0015a7 */ /* 0x0002a4000800112b */
[----:B-1----:R-:W-:Y:S04]  /*69b0*/  SHF.L.U32 R0, R73, 0x1f, RZ ;  /* 0x0000001f49007819 */ /* 0x002fe800000006ff */
[----:B------:R1:W4:Y:S01]  /*69c0*/  SYNCS.PHASECHK.TRANS64.TRYWAIT P4, [R22+URZ+0x1e0], R0 ;  /* 0x0001e000160075a7 */ /* 0x00032200080811ff */
[----:B--2---:R-:W-:Y:S01]  /*69d0*/  @P1 PLOP3.LUT P5, PT, P0, PT, PT, 0x8, 0x80 ;  /* 0x000000000080181c */ /* 0x004fe200007ae170 */
[----:B------:R-:W-:Y:S01]  /*69e0*/  @!UPT UIADD3 URZ, UPT, UPT, URZ, URZ, URZ ;  /* 0x000000fffffff290 */ /* 0x000fe2000fffe0ff */
[----:B-1----:R-:W-:Y:S11]  /*69f0*/  @!P1 BRA `(.L_x_101) ;  /* 0x0000000000849947 */ /* 0x002ff60003800000 */
[----:B------:R-:W-:Y:S01]  /*6a00*/  ISETP.NE.U32.AND P0, PT, RZ, UR52, PT ;  /* 0x00000034ff007c0c */ /* 0x000fe2000bf05070 */
[----:B------:R-:W-:Y:S01]  /*6a10*/  BSSY B0, `(.L_x_102) ;  /* 0x0000012000007945 */ /* 0x000fe20003800000 */
[----:B------:R-:W-:Y:S02]  /*6a20*/  FSETP.NEU.AND P2, PT, R39, RZ, PT ;  /* 0x000000ff2700720b */ /* 0x000fe40003f4d000 */
[----:B------:R-:W-:Y:S02]  /*6a30*/  CS2R R18, SRZ ;  /* 0x0000000000127805 */ /* 0x000fe4000001ff00 */
[----:B------:R-:W-:Y:S02]  /*6a40*/  ISETP.NE.AND.EX P0, PT, RZ, UR53, PT, P0 ;  /* 0x00000035ff007c0c */ /* 0x000fe4000bf05300 */
[----:B------:R-:W-:Y:S02]  /*6a50*/  CS2R R16, SRZ ;  /* 0x0000000000107805 */ /* 0x000fe4000001ff00 */
[----:B------:R-:W-:Y:S02]  /*6a60*/  LOP3.LUT P1, RZ, R76, 0xff, RZ, 0xc0, !PT ;  /* 0x000000ff4cff7812 */ /* 0x000fe4000782c0ff */
[----:B------:R-:W-:Y:S02]  /*6a70*/  CS2R R66, SRZ ;  /* 0x0000000000427805 */ /* 0x000fe4000001ff00 */
[----:B------:R-:W-:Y:S02]  /*6a80*/  SEL R3, RZ, 0xffffffff, P2 ;  /* 0xffffffffff037807 */ /* 0x000fe40001000000 */
[----:B------:R-:W-:Y:S02]  /*6a90*/  CS2R R64, SRZ ;  /* 0x0000000000407805 */ /* 0x000fe4000001ff00 */
[----:B------:R-:W-:Y:S04]  /*6aa0*/  SEL R4, RZ, 0xffffffff, P0 ;  /* 0xffffffffff047807 */ /* 0x000fe80000000000 */
[----:B------:R-:W-:Y:S04]  /*6ab0*/  @P3 SEL R3, R4, R3, !P1 ;  /* 0x0000000304033207 */ /* 0x000fe80004800000 */
[----:B------:R-:W-:Y:S04]  /*6ac0*/  LOP3.LUT R3, R3, 0x1, RZ, 0xc0, !PT ;  /* 0x0000000103037812 */ /* 0x000fe800078ec0ff */
[----:B------:R-:W-:Y:S01]  /*6ad0*/  ISETP.NE.U32.AND P0, PT, R3, 0x1, PT ;  /* 0x000000010300780c */ /* 0x000fe20003f05070 */
[----:B------:R-:W-:Y:S01]  /*6ae0*/  @!UPT UIADD3 URZ, UPT, UPT, URZ, URZ, URZ ;  /* 0x000000fffffff290 */ /* 0x000fe2000fffe0ff */
[----:B------:R-:W-:Y:S11]  /*6af0*/  @!P5 BRA `(.L_x_103) ;  /* 0x00000000000cd947 */ /* 0x000ff60003800000 */
[----:B------:R-:W-:Y:S04]  /*6b00*/  SHF.L.U32 R4, R71, 0x1f, RZ ;  /* 0x0000001f47047819 */ /* 0x000fe800000006ff */
[----:B------:R-:W1:Y:S02]  /*6b10*/  SYNCS.PHASECHK.TRANS64.TRYWAIT P1, [UR43+0x1b0], R4 ;  /* 0x0001b004ff0075a7 */ /* 0x000e64000802112b */
[----:B-1----:R-:W-:Y:S05]  /*6b20*/  @!P1 BRA `(.L_x_104) ;  /* 0x0000001c00789947 */ /* 0x002fea0003800000 */
.L_x_103:
[----:B------:R-:W-:Y:S05]  /*6b30*/  BSYNC B0 ;  /* 0x0000000000007941 */ /* 0x000fea0003800000 */
.L_x_102:
[----:B------:R-:W2:Y:S01]  /*6b40*/  S2UR UR5, SR_CgaCtaId ;  /* 0x00000000000579c3 */ /* 0x000ea20000008800 */
[----:B------:R1:W1:Y:S01]  /*6b50*/  @P0 LDS.128 R16, [R75+UR43+0x400] ;  /* 0x0004002b4b100984 */ /* 0x0002620008000c00 */
[----:B------:R-:W-:Y:S01]  /*6b60*/  UIADD3 UR4, UPT, UPT, UR43, 0x1b8, URZ ;  /* 0x000001b82b047890 */ /* 0x000fe2000fffe0ff */
[----:B------:R-:W-:Y:S02]  /*6b70*/  LOP3.LUT R71, R71, 0x1, RZ, 0x3c, !PT ;  /* 0x0000000147477812 */ /* 0x000fe400078e3cff */
[----:B------:R1:W1:Y:S01]  /*6b80*/  @P0 LDS.128 R64, [R74+0x10] ;  /* 0x000010004a400984 */ /* 0x0002620000000c00 */
[----:B------:R-:W-:Y:S01]  /*6b90*/  @!PT LDS RZ, [RZ] ;  /* 0x00000000fffff984 */ /* 0x000fe20000000800 */
[----:B------:R-:W-:Y:S01]  /*6ba0*/  @!PT LDS RZ, [RZ] ;  /* 0x00000000fffff984 */ /* 0x000fe20000000800 */
[----:B------:R-:W-:Y:S01]  /*6bb0*/  @!PT LDS RZ, [RZ] ;  /* 0x00000000fffff984 */ /* 0x000fe20000000800 */
[----:B------:R-:W-:Y:S01]  /*6bc0*/  @!PT LDS RZ, [RZ] ;  /* 0x00000000fffff984 */ /* 0x000fe20000000800 */
[----:B------:R5:W-:Y:S06]  /*6bd0*/  MEMBAR.ALL.CTA ;  /* 0x0000000000007992 */ /* 0x000bec0000008000 */
[----:B-----5:R-:W5:Y:S01]  /*6be0*/  FENCE.VIEW.ASYNC.S ;  /* 0x00000000000073c6 */ /* 0x020f620000000000 */
[----:B--2---:R-:W-:Y:S09]  /*6bf0*/  UPRMT UR4, UR5, 0x654, UR4 ;  /* 0x0000065405047896 */ /* 0x004ff20008000004 */
[----:B-----5:R-:W-:Y:S03]  /*6c00*/  SYNCS.ARRIVE.TRANS64.RED.A1T0 RZ, [UR4], RZ ;  /* 0x000000ffffff79a7 */ /* 0x020fe60008100404 */
.L_x_101:
[----:B------:R-:W-:Y:S05]  /*6c10*/  BSYNC B1 ;  /* 0x0000000000017941 */ /* 0x000fea0003800000 */
.L_x_100:
[----:B-1----:R-:W-:Y:S04]  /*6c20*/  SHF.R.U32.HI R3, RZ, 0x15, R2 ;  /* 0x00000015ff037819 */ /* 0x002fe80000011602 */
[----:B------:R-:W-:Y:S01]  /*6c30*/  LOP3.LUT P0, RZ, R3, 0x3, R77, 0x48, !PT ;  /* 0x0000000303ff7812 */ /* 0x000fe2000780484d */
[----:B------:R-:W-:Y:S01]  /*6c40*/  @!UPT UIADD3 URZ, UPT, UPT, URZ, URZ, URZ ;  /* 0x000000fffffff290 */ /* 0x000fe2000fffe0ff */
[----:B----4-:R-:W-:Y:S11]  /*6c50*/  @P4 BRA `(.L_x_105) ;  /* 0x0000000000084947 */ /* 0x010ff60003800000 */
[----:B------:R-:W1:Y:S02]  /*6c60*/  SYNCS.PHASECHK.TRANS64.TRYWAIT P1, [R22+URZ+0x1e0], R0 ;  /* 0x0001e000160075a7 */ /* 0x000e6400080211ff */
[----:B-1----:R-:W-:Y:S05]  /*6c70*/  @!P1 BRA `(.L_x_106) ;  /* 0x0000001c003c9947 */ /* 0x002fea0003800000 */
.L_x_105:
[----:B------:R-:W-:Y:S05]  /*6c80*/  @!P0 BRA `(.L_x_107) ;  /* 0x0000000000408947 */ /* 0x000fea0003800000 */
[----:B------:R-:W2:Y:S01]  /*6c90*/  LDCU.64 UR8, c[0x4][0x70] ;  /* 0x01000e00ff0877ac */ /* 0x000ea20008000a00 */
[----:B------:R-:W-:Y:S01]  /*6ca0*/  MOV R15, 0x0 ;  /* 0x00000000000f7802 */ /* 0x000fe20000000f00 */
[----:B------:R-:W-:Y:S02]  /*6cb0*/  HFMA2 R12, -RZ, RZ, 0, 5.9604644775390625e-08 ;  /* 0x00000001ff0c7431 */ /* 0x000fe400000001ff */
[----:B------:R-:W-:Y:S02]  /*6cc0*/  IMAD.MOV.U32 R8, RZ, RZ, 0x192 ;  /* 0x00000192ff087424 */ /* 0x000fe400078e00ff */
[----:B------:R-:W-:Y:S01]  /*6cd0*/  IMAD.MOV.U32 R13, RZ, RZ, RZ ;  /* 0x000000ffff0d7224 */ /* 0x000fe200078e00ff */
[----:B------:R-:W4:Y:S01]  /*6ce0*/  LDCU.64 UR6, c[0x4][0x78] ;  /* 0x01000f00ff0677ac */ /* 0x000f220008000a00 */
[----:B------:R-:W1:Y:S01]  /*6cf0*/  LDC.64 R14, c[0x4][R15] ;  /* 0x010000000f0e7b82 */ /* 0x000e620000000a00 */
[----:B------:R-:W5:Y:S01]  /*6d00*/  LDCU.64 UR4, c[0x4][0x10] ;  /* 0x01000200ff0477ac */ /* 0x000f620008000a00 */
[----:B--2---:R-:W-:Y:S01]  /*6d10*/  MOV R5, UR9 ;  /* 0x0000000900057c02 */ /* 0x004fe20008000f00 */
[----:B------:R-:W-:Y:S01]  /*6d20*/  IMAD.U32 R4, RZ, RZ, UR8 ;  /* 0x00000008ff047e24 */ /* 0x000fe2000f8e00ff */
[----:B----4-:R-:W-:Y:S01]  /*6d30*/  MOV R7, UR7 ;  /* 0x0000000700077c02 */ /* 0x010fe20008000f00 */
[----:B------:R-:W-:Y:S01]  /*6d40*/  IMAD.U32 R6, RZ, RZ, UR6 ;  /* 0x00000006ff067e24 */ /* 0x000fe2000f8e00ff */
[----:B-----5:R-:W-:Y:S01]  /*6d50*/  MOV R11, UR5 ;  /* 0x00000005000b7c02 */ /* 0x020fe20008000f00 */
[----:B------:R-:W-:Y:S02]  /*6d60*/  IMAD.U32 R10, RZ, RZ, UR4 ;  /* 0x00000004ff0a7e24 */ /* 0x000fe4000f8e00ff */
[----:B------:R-:W-:Y:S07]  /*6d70*/  LEPC R20, `(.L_x_107) ;  /* 0x000000001014794e */ /* 0x000fee0000000000 */
[----:B-1-3--:R-:W-:Y:S05]  /*6d80*/  CALL.ABS.NOINC R14 ;  /* 0x000000000e007343 */ /* 0x00afea0003c00000 */
.L_x_107:
[----:B------:R-:W-:Y:S01]  /*6d90*/  LOP3.LUT P0, RZ, R70, 0x60, RZ, 0xc0, !PT ;  /* 0x0000006046ff7812 */ /* 0x000fe2000780c0ff */
[----:B------:R-:W-:Y:S05]  /*6da0*/  WARPSYNC.ALL ;  /* 0x0000000000007948 */ /* 0x000fea0003800000 */
[----:B------:R-:W-:Y:S01]  /*6db0*/  R2UR UR4, R2 ;  /* 0x00000000020472ca */ /* 0x000fe200000e0000 */
[----:B------:R-:W2:Y:S01]  /*6dc0*/  S2UR UR6, SR_CgaCtaId ;  /* 0x00000000000679c3 */ /* 0x000ea20000008800 */
[-C--:B------:R-:W-:Y:S01]  /*6dd0*/  F2FP.F16.E4M3.UNPACK_B R2, R16.reuse ;  /* 0x00000010ff02723e */ /* 0x080fe200020006ff */
[----:B------:R-:W-:Y:S01]  /*6de0*/  BSSY.RECONVERGENT B0, `(.L_x_108) ;  /* 0x00000b4000007945 */ /* 0x000fe20003800200 */
[----:B------:R-:W-:Y:S02]  /*6df0*/  F2FP.F16.E4M3.UNPACK_B R16, R16.H1 ;  /* 0x00000010ff10723e */ /* 0x000fe400030006ff */
[----:B------:R-:W-:Y:S01]  /*6e00*/  R2UR UR5, R22 ;  /* 0x00000000160572ca */ /* 0x000fe200000e0000 */
[----:B-1----:R-:W-:Y:S01]  /*6e10*/  HADD2.F32 R0, -RZ, R2.H0_H0 ;  /* 0x20000002ff007230 */ /* 0x002fe20000004100 */
[-C--:B------:R-:W-:Y:S01]  /*6e20*/  F2FP.F16.E4M3.UNPACK_B R42, R17.reuse ;  /* 0x00000011ff2a723e */ /* 0x080fe200020006ff */
[--C-:B------:R-:W-:Y:S01]  /*6e30*/  HADD2.F32 R3, -RZ, R16.reuse.H0_H0 ;  /* 0x20000010ff037230 */ /* 0x100fe20000004100 */
[----:B------:R-:W-:Y:S01]  /*6e40*/  F2FP.F16.E4M3.UNPACK_B R44, R17.H1 ;  /* 0x00000011ff2c723e */ /* 0x000fe200030006ff */
[----:B------:R-:W-:Y:S01]  /*6e50*/  HADD2.F32 R40, -RZ, R16.H1_H1 ;  /* 0x30000010ff287230 */ /* 0x000fe20000004100 */
[-C--:B------:R-:W-:Y:S01]  /*6e60*/  F2FP.F16.E4M3.UNPACK_B R46, R18.reuse ;  /* 0x00000012ff2e723e */ /* 0x080fe200020006ff */
[----:B------:R-:W-:Y:S01]  /*6e70*/  HADD2.F32 R2, -RZ, R2.H1_H1 ;  /* 0x30000002ff027230 */ /* 0x000fe20000004100 */
[----:B------:R-:W-:Y:S01]  /*6e80*/  F2FP.F16.E4M3.UNPACK_B R48, R18.H1 ;  /* 0x00000012ff30723e */ /* 0x000fe200030006ff */
[--C-:B------:R-:W-:Y:S01]  /*6e90*/  HADD2.F32 R41, -RZ, R42.reuse.H0_H0 ;  /* 0x2000002aff297230 */ /* 0x100fe20000004100 */
[-C--:B------:R-:W-:Y:S01]  /*6ea0*/  F2FP.F16.E4M3.UNPACK_B R50, R19.reuse ;  /* 0x00000013ff32723e */ /* 0x080fe200020006ff */
[----:B------:R-:W-:Y:S01]  /*6eb0*/  HADD2.F32 R42, -RZ, R42.H1_H1 ;  /* 0x3000002aff2a7230 */ /* 0x000fe20000004100 */
[----:B------:R-:W-:Y:S01]  /*6ec0*/  F2FP.F16.E4M3.UNPACK_B R52, R19.H1 ;  /* 0x00000013ff34723e */ /* 0x000fe200030006ff */
[----:B------:R-:W-:Y:S01]  /*6ed0*/  HADD2.F32 R43, -RZ, R44.H0_H0 ;  /* 0x2000002cff2b7230 */ /* 0x000fe20000004100 */
[----:B------:R-:W-:Y:S01]  /*6ee0*/  LDTM.16dp32bit_t0_t15.x32 R4, tmem[UR4] ;  /* 0x00000004000479ee */ /* 0x000fe20008a80000 */
[----:B------:R-:W3:Y:S01]  /*6ef0*/  LDTM.16dp32bit_t16_t31.x32 R4, tmem[UR4+0x20] ;  /* 0x00002004000479ee */ /* 0x000ee20008aa0000 */
[----:B------:R-:W-:Y:S01]  /*6f00*/  NOP ;  /* 0x0000000000007918 */ /* 0x000fe20000000000 */
[----:B------:R-:W-:Y:S01]  /*6f10*/  UIADD3 UR4, UPT, UPT, UR5, 0x1f0, URZ ;  /* 0x000001f005047890 */ /* 0x000fe2000fffe0ff */
[--C-:B------:R-:W-:Y:S01]  /*6f20*/  HADD2.F32 R45, -RZ, R46.reuse.H0_H0 ;  /* 0x2000002eff2d7230 */ /* 0x100fe20000004100 */
[----:B------:R-:W-:Y:S01]  /*6f30*/  F2FP.F16.E4M3.UNPACK_B R54, R64 ;  /* 0x00000040ff36723e */ /* 0x000fe200020006ff */
[----:B------:R-:W-:Y:S01]  /*6f40*/  HADD2.F32 R46, -RZ, R46.H1_H1 ;  /* 0x3000002eff2e7230 */ /* 0x000fe20000004100 */
[-C--:B------:R-:W-:Y:S01]  /*6f50*/  F2FP.F16.E4M3.UNPACK_B R58, R65.reuse ;  /* 0x00000041ff3a723e */ /* 0x080fe200020006ff */
[--C-:B------:R-:W-:Y:S01]  /*6f60*/  HADD2.F32 R49, -RZ, R50.reuse.H0_H0 ;  /* 0x20000032ff317230 */ /* 0x100fe20000004100 */
[----:B------:R-:W-:Y:S01]  /*6f70*/  F2FP.F16.E4M3.UNPACK_B R62, R66 ;  /* 0x00000042ff3e723e */ /* 0x000fe200020006ff */
[----:B------:R-:W-:Y:S01]  /*6f80*/  HADD2.F32 R50, -RZ, R50.H1_H1 ;  /* 0x30000032ff327230 */ /* 0x000fe20000004100 */
[----:B------:R-:W-:Y:S01]  /*6f90*/  F2FP.F16.E4M3.UNPACK_B R56, R64.H1 ;  /* 0x00000040ff38723e */ /* 0x000fe200030006ff */
[--C-:B------:R-:W-:Y:S01]  /*6fa0*/  HADD2.F32 R53, -RZ, R54.reuse.H0_H0 ;  /* 0x20000036ff357230 */ /* 0x100fe20000004100 */
[----:B------:R-:W-:Y:S01]  /*6fb0*/  F2FP.F16.E4M3.UNPACK_B R60, R65.H1 ;  /* 0x00000041ff3c723e */ /* 0x000fe200030006ff */
[----:B------:R-:W-:Y:S01]  /*6fc0*/  HADD2.F32 R54, -RZ, R54.H1_H1 ;  /* 0x30000036ff367230 */ /* 0x000fe20000004100 */
[-C--:B------:R-:W-:Y:S01]  /*6fd0*/  F2FP.F16.E4M3.UNPACK_B R65, R67.reuse ;  /* 0x00000043ff41723e */ /* 0x080fe200020006ff */
[--C-:B------:R-:W-:Y:S01]  /*6fe0*/  HADD2.F32 R57, -RZ, R58.reuse.H0_H0 ;  /* 0x2000003aff397230 */ /* 0x100fe20000004100 */
[----:B------:R-:W-:Y:S01]  /*6ff0*/  F2FP.F16.E4M3.UNPACK_B R64, R66.H1 ;  /* 0x00000042ff40723e */ /* 0x000fe200030006ff */
[----:B------:R-:W-:Y:S01]  /*7000*/  HADD2.F32 R58, -RZ, R58.H1_H1 ;  /* 0x3000003aff3a7230 */ /* 0x000fe20000004100 */
[----:B------:R-:W-:Y:S01]  /*7010*/  F2FP.F16.E4M3.UNPACK_B R67, R67.H1 ;  /* 0x00000043ff43723e */ /* 0x000fe200030006ff */
[--C-:B------:R-:W-:Y:S01]  /*7020*/  HADD2.F32 R61, -RZ, R62.reuse.H0_H0 ;  /* 0x2000003eff3d7230 */ /* 0x100fe20000004100 */
[----:B------:R-:W-:Y:S01]  /*7030*/  IADD3 R36, PT, PT, R36, 0x1, RZ ;  /* 0x0000000124247810 */ /* 0x000fe20007ffe0ff */
[----:B------:R-:W-:Y:S02]  /*7040*/  HADD2.F32 R62, -RZ, R62.H1_H1 ;  /* 0x3000003eff3e7230 */ /* 0x000fe40000004100 */
[----:B------:R-:W-:Y:S01]  /*7050*/  HADD2.F32 R44, -RZ, R44.H1_H1 ;  /* 0x3000002cff2c7230 */ /* 0x000fe20000004100 */
[----:B--2---:R-:W-:Y:S01]  /*7060*/  UPRMT UR4, UR6, 0x654, UR4 ;  /* 0x0000065406047896 */ /* 0x004fe20008000004 */
[C---:B---3--:R-:W-:Y:S01]  /*7070*/  FMUL R4, R38.reuse, R4 ;  /* 0x0000000426047220 */ /* 0x048fe20000400000 */
[C---:B------:R-:W-:Y:S01]  /*7080*/  FMUL R5, R38.reuse, R5 ;  /* 0x0000000526057220 */ /* 0x040fe20000400000 */
[C---:B------:R-:W-:Y:S01]  /*7090*/  FMUL R8, R38.reuse, R8 ;  /* 0x0000000826087220 */ /* 0x040fe20000400000 */
[C---:B------:R-:W-:Y:S01]  /*70a0*/  FMUL R9, R38.reuse, R9 ;  /* 0x0000000926097220 */ /* 0x040fe20000400000 */
[C---:B------:R-:W-:Y:S01]  /*70b0*/  FFMA R4, R39.reuse, R0, R4 ;  /* 0x0000000027047223 */ /* 0x040fe20000000004 */
[C---:B------:R-:W-:Y:S01]  /*70c0*/  FFMA R5, R39.reuse, R2, R5 ;  /* 0x0000000227057223 */ /* 0x040fe20000000005 */
[C---:B------:R-:W-:Y:S01]  /*70d0*/  FMUL R12, R38.reuse, R12 ;  /* 0x0000000c260c7220 */ /* 0x040fe20000400000 */
[C---:B------:R-:W-:Y:S01]  /*70e0*/  FMUL R13, R38.reuse, R13 ;  /* 0x0000000d260d7220 */ /* 0x040fe20000400000 */
[----:B------:R-:W-:Y:S01]  /*70f0*/  SYNCS.ARRIVE.TRANS64.RED.A1T0 RZ, [UR4], RZ ;  /* 0x000000ffffff79a7 */ /* 0x000fe20008100404 */
[C---:B------:R-:W-:Y:S01]  /*7100*/  FMUL R16, R38.reuse, R16 ;  /* 0x0000001026107220 */ /* 0x040fe20000400000 */
        /* <DEDUP_REMOVED lines=10> */
[C---:B------:R-:W-:Y:S01]  /*71b0*/  FFMA R6, R39.reuse, R3, R6 ;  /* 0x0000000327067223 */ /* 0x040fe20000000006 */
[C---:B------:R-:W-:Y:S01]  /*71c0*/  FFMA R7, R39.reuse, R40, R7 ;  /* 0x0000002827077223 */ /* 0x040fe20000000007 */
[C---:B------:R-:W-:Y:S01]  /*71d0*/  FFMA R8, R39.reuse, R41, R8 ;  /* 0x0000002927087223 */ /* 0x040fe20000000008 */
[C---:B------:R-:W-:Y:S01]  /*71e0*/  FFMA R9, R39.reuse, R42, R9 ;  /* 0x0000002a27097223 */ /* 0x040fe20000000009 */
[--C-:B------:R-:W-:Y:S02]  /*71f0*/  HADD2.F32 R47, -RZ, R48.reuse.H0_H0 ;  /* 0x20000030ff2f7230 */ /* 0x100fe40000004100 */
[----:B------:R-:W-:Y:S01]  /*7200*/  FFMA R10, R39, R43, R10 ;  /* 0x0000002b270a7223 */ /* 0x000fe2000000000a */
[----:B------:R-:W-:Y:S01]  /*7210*/  F2FP.SATFINITE.E4M3.F32.PACK_AB_MERGE_C R83, R7, R6, RZ ;  /* 0x000000060753723e */ /* 0x000fe200048070ff */
[C---:B------:R-:W-:Y:S01]  /*7220*/  FFMA R11, R39.reuse, R44, R11 ;  /* 0x0000002c270b7223 */ /* 0x040fe2000000000b */
[C---:B------:R-:W-:Y:S01]  /*7230*/  FFMA R12, R39.reuse, R45, R12 ;  /* 0x0000002d270c7223 */ /* 0x040fe2000000000c */
[----:B------:R-:W-:Y:S01]  /*7240*/  FFMA R13, R39, R46, R13 ;  /* 0x0000002e270d7223 */ /* 0x000fe2000000000d */
[C---:B------:R-:W-:Y:S01]  /*7250*/  FMUL R7, R38.reuse, R24 ;  /* 0x0000001826077220 */ /* 0x040fe20000400000 */
[C---:B------:R-:W-:Y:S01]  /*7260*/  FMUL R24, R38.reuse, R29 ;  /* 0x0000001d26187220 */ /* 0x040fe20000400000 */
[C---:B------:R-:W-:Y:S01]  /*7270*/  FMUL R29, R38.reuse, R34 ;  /* 0x00000022261d7220 */ /* 0x040fe20000400000 */
[----:B------:R-:W-:Y:S01]  /*7280*/  F2FP.SATFINITE.E4M3.F32.PACK_AB_MERGE_C R10, R11, R10, RZ ;  /* 0x0000000a0b0a723e */ /* 0x000fe200048070ff */
[--C-:B------:R-:W-:Y:S02]  /*7290*/  HADD2.F32 R40, -RZ, R65.reuse.H0_H0 ;  /* 0x20000041ff287230 */ /* 0x100fe40000004100 */
[C---:B------:R-:W-:Y:S01]  /*72a0*/  FMUL R14, R38.reuse, R14 ;  /* 0x0000000e260e7220 */ /* 0x040fe20000400000 */
[----:B------:R-:W-:Y:S02]  /*72b0*/  HADD2.F32 R48, -RZ, R48.H1_H1 ;  /* 0x30000030ff307230 */ /* 0x000fe40000004100 */
[C---:B------:R-:W-:Y:S01]  /*72c0*/  FMUL R15, R38.reuse, R15 ;  /* 0x0000000f260f7220 */ /* 0x040fe20000400000 */
[--C-:B------:R-:W-:Y:S02]  /*72d0*/  HADD2.F32 R51, -RZ, R52.reuse.H0_H0 ;  /* 0x20000034ff337230 */ /* 0x100fe40000004100 */
[C---:B------:R-:W-:Y:S01]  /*72e0*/  FFMA R14, R39.reuse, R47, R14 ;  /* 0x0000002f270e7223 */ /* 0x040fe2000000000e */
[----:B------:R-:W-:Y:S02]  /*72f0*/  HADD2.F32 R65, -RZ, R65.H1_H1 ;  /* 0x30000041ff417230 */ /* 0x000fe40000004100 */
[C---:B------:R-:W-:Y:S01]  /*7300*/  FFMA R15, R39.reuse, R48, R15 ;  /* 0x00000030270f7223 */ /* 0x040fe2000000000f */
[C---:B------:R-:W-:Y:S01]  /*7310*/  FFMA R16, R39.reuse, R49, R16 ;  /* 0x0000003127107223 */ /* 0x040fe20000000010 */
[C---:B------:R-:W-:Y:S01]  /*7320*/  FFMA R17, R39.reuse, R50, R17 ;  /* 0x0000003227117223 */ /* 0x040fe20000000011 */
[----:B------:R-:W-:Y:S02]  /*7330*/  HADD2.F32 R52, -RZ, R52.H1_H1 ;  /* 0x30000034ff347230 */ /* 0x000fe40000004100 */
[C---:B------:R-:W-:Y:S01]  /*7340*/  FMUL R18, R38.reuse, R18 ;  /* 0x0000001226127220 */ /* 0x040fe20000400000 */
[C---:B------:R-:W-:Y:S01]  /*7350*/  FMUL R19, R38.reuse, R19 ;  /* 0x0000001326137220 */ /* 0x040fe20000400000 */
[--C-:B------:R-:W-:Y:S02]  /*7360*/  HADD2.F32 R55, -RZ, R56.reuse.H0_H0 ;  /* 0x20000038ff377230 */ /* 0x100fe40000004100 */
[C---:B------:R-:W-:Y:S01]  /*7370*/  FMUL R3, R38.reuse, R22 ;  /* 0x0000001626037220 */ /* 0x040fe20000400000 */
[C---:B------:R-:W-:Y:S01]  /*7380*/  FFMA R18, R39.reuse, R51, R18 ;  /* 0x0000003327127223 */ /* 0x040fe20000000012 */
[----:B------:R-:W-:Y:S02]  /*7390*/  HADD2.F32 R56, -RZ, R56.H1_H1 ;  /* 0x30000038ff387230 */ /* 0x000fe40000004100 */
[C---:B------:R-:W-:Y:S01]  /*73a0*/  FFMA R19, R39.reuse, R52, R19 ;  /* 0x0000003427137223 */ /* 0x040fe20000000013 */
[C---:B------:R-:W-:Y:S01]  /*73b0*/  FMUL R6, R38.reuse, R23 ;  /* 0x0000001726067220 */ /* 0x040fe20000400000 */
[C---:B------:R-:W-:Y:S01]  /*73c0*/  FFMA R0, R39.reuse, R53, R0 ;  /* 0x0000003527007223 */ /* 0x040fe20000000000 */
[C---:B------:R-:W-:Y:S01]  /*73d0*/  FFMA R2, R39.reuse, R54, R2 ;  /* 0x0000003627027223 */ /* 0x040fe20000000002 */
[--C-:B------:R-:W-:Y:S02]  /*73e0*/  HADD2.F32 R59, -RZ, R60.reuse.H0_H0 ;  /* 0x2000003cff3b7230 */ /* 0x100fe40000004100 */
[C---:B------:R-:W-:Y:S01]  /*73f0*/  FFMA R3, R39.reuse, R55, R3 ;  /* 0x0000003727037223 */ /* 0x040fe20000000003 */
[----:B------:R-:W-:Y:S02]  /*7400*/  HADD2.F32 R60, -RZ, R60.H1_H1 ;  /* 0x3000003cff3c7230 */ /* 0x000fe40000004100 */
[C---:B------:R-:W-:Y:S01]  /*7410*/  FMUL R21, R38.reuse, R26 ;  /* 0x0000001a26157220 */ /* 0x040fe20000400000 */
[C---:B------:R-:W-:Y:S01]  /*7420*/  FMUL R22, R38.reuse, R27 ;  /* 0x0000001b26167220 */ /* 0x040fe20000400000 */
[C---:B------:R-:W-:Y:S01]  /*7430*/  FFMA R6, R39.reuse, R56, R6 ;  /* 0x0000003827067223 */ /* 0x040fe20000000006 */
[C---:B------:R-:W-:Y:S01]  /*7440*/  FFMA R7, R39.reuse, R57, R7 ;  /* 0x0000003927077223 */ /* 0x040fe20000000007 */
[C---:B------:R-:W-:Y:S01]  /*7450*/  FMUL R23, R38.reuse, R28 ;  /* 0x0000001c26177220 */ /* 0x040fe20000400000 */
[C---:B------:R-:W-:Y:S01]  /*7460*/  FFMA R20, R39.reuse, R58, R20 ;  /* 0x0000003a27147223 */ /* 0x040fe20000000014 */
[--C-:B------:R-:W-:Y:S02]  /*7470*/  HADD2.F32 R63, -RZ, R64.reuse.H0_H0 ;  /* 0x20000040ff3f7230 */ /* 0x100fe40000004100 */
[C---:B------:R-:W-:Y:S01]  /*7480*/  FFMA R21, R39.reuse, R59, R21 ;  /* 0x0000003b27157223 */ /* 0x040fe20000000015 */
[----:B------:R-:W-:Y:S02]  /*7490*/  HADD2.F32 R64, -RZ, R64.H1_H1 ;  /* 0x30000040ff407230 */ /* 0x000fe40000004100 */
[C---:B------:R-:W-:Y:S01]  /*74a0*/  FFMA R22, R39.reuse, R60, R22 ;  /* 0x0000003c27167223 */ /* 0x040fe20000000016 */
[C---:B------:R-:W-:Y:S01]  /*74b0*/  FMUL R26, R38.reuse, R31 ;  /* 0x0000001f261a7220 */ /* 0x040fe20000400000 */
[C---:B------:R-:W-:Y:S01]  /*74c0*/  FMUL R27, R38.reuse, R32 ;  /* 0x00000020261b7220 */ /* 0x040fe20000400000 */
[C---:B------:R-:W-:Y:S01]  /*74d0*/  FFMA R23, R39.reuse, R61, R23 ;  /* 0x0000003d27177223 */ /* 0x040fe20000000017 */
[----:B------:R-:W-:Y:S01]  /*74e0*/  FMUL R28, R38, R33 ;  /* 0x00000021261c7220 */ /* 0x000fe20000400000 */
[C---:B------:R-:W-:Y:S01]  /*74f0*/  FFMA R24, R39.reuse, R62, R24 ;  /* 0x0000003e27187223 */ /* 0x040fe20000000018 */
[--C-:B------:R-:W-:Y:S02]  /*7500*/  HADD2.F32 R66, -RZ, R67.reuse.H0_H0 ;  /* 0x20000043ff427230 */ /* 0x100fe40000004100 */
[C---:B------:R-:W-:Y:S01]  /*7510*/  FFMA R25, R39.reuse, R63, R25 ;  /* 0x0000003f27197223 */ /* 0x040fe20000000019 */
[----:B------:R-:W-:Y:S02]  /*7520*/  HADD2.F32 R67, -RZ, R67.H1_H1 ;  /* 0x30000043ff437230 */ /* 0x000fe40000004100 */
[----:B------:R-:W-:Y:S01]  /*7530*/  FFMA R26, R39, R64, R26 ;  /* 0x00000040271a7223 */ /* 0x000fe2000000001a */
[----:B------:R-:W-:Y:S01]  /*7540*/  F2FP.SATFINITE.E4M3.F32.PACK_AB_MERGE_C R14, R15, R14, RZ ;  /* 0x0000000e0f0e723e */ /* 0x000fe200048070ff */
[----:B------:R-:W-:Y:S01]  /*7550*/  FFMA R27, R39, R40, R27 ;  /* 0x00000028271b7223 */ /* 0x000fe2000000001b */
[----:B------:R-:W-:Y:S01]  /*7560*/  F2FP.SATFINITE.E4M3.F32.PACK_AB_MERGE_C R18, R19, R18, RZ ;  /* 0x000000121312723e */ /* 0x000fe200048070ff */
[C---:B------:R-:W-:Y:S01]  /*7570*/  FFMA R28, R39.reuse, R65, R28 ;  /* 0x00000041271c7223 */ /* 0x040fe2000000001c */
[C---:B------:R-:W-:Y:S01]  /*7580*/  FFMA R29, R39.reuse, R66, R29 ;  /* 0x00000042271d7223 */ /* 0x040fe2000000001d */
[----:B------:R-:W-:Y:S01]  /*7590*/  FFMA R30, R39, R67, R30 ;  /* 0x00000043271e7223 */ /* 0x000fe2000000001e */
[----:B------:R-:W-:Y:S02]  /*75a0*/  F2FP.SATFINITE.E4M3.F32.PACK_AB_MERGE_C R32, R5, R4, R83 ;  /* 0x000000040520723e */ /* 0x000fe40004807053 */
[----:B------:R-:W-:Y:S02]  /*75b0*/  F2FP.SATFINITE.E4M3.F32.PACK_AB_MERGE_C R33, R9, R8, R10 ;  /* 0x000000080921723e */ /* 0x000fe4000480700a */
[----:B------:R-:W-:Y:S02]  /*75c0*/  F2FP.SATFINITE.E4M3.F32.PACK_AB_MERGE_C R34, R13, R12, R14 ;  /* 0x0000000c0d22723e */ /* 0x000fe4000480700e */
[----:B------:R-:W-:Y:S02]  /*75d0*/  F2FP.SATFINITE.E4M3.F32.PACK_AB_MERGE_C R35, R17, R16, R18 ;  /* 0x000000101123723e */ /* 0x000fe40004807012 */
[----:B------:R-:W-:Y:S02]  /*75e0*/  F2FP.SATFINITE.E4M3.F32.PACK_AB_MERGE_C R3, R6, R3, RZ ;  /* 0x000000030603723e */ /* 0x000fe400048070ff */
[----:B------:R-:W-:Y:S01]  /*75f0*/  F2FP.SATFINITE.E4M3.F32.PACK_AB_MERGE_C R5, R22, R21, RZ ;  /* 0x000000151605723e */ /* 0x000fe200048070ff */
[----:B------:R1:W-:Y:S01]  /*7600*/  STS.128 [R75+UR43+0x1400], R32 ;  /* 0x001400204b007988 */ /* 0x0003e20008000c2b */
[----:B------:R-:W-:Y:S02]  /*7610*/  F2FP.SATFINITE.E4M3.F32.PACK_AB_MERGE_C R6, R26, R25, RZ ;  /* 0x000000191a06723e */ /* 0x000fe400048070ff */
[----:B------:R-:W-:Y:S02]  /*7620*/  F2FP.SATFINITE.E4M3.F32.PACK_AB_MERGE_C R29, R30, R29, RZ ;  /* 0x0000001d1e1d723e */ /* 0x000fe400048070ff */
[----:B------:R-:W-:Y:S02]  /*7630*/  F2FP.SATFINITE.E4M3.F32.PACK_AB_MERGE_C R5, R20, R7, R5 ;  /* 0x000000071405723e */ /* 0x000fe40004807005 */
[----:B------:R-:W-:Y:S02]  /*7640*/  F2FP.SATFINITE.E4M3.F32.PACK_AB_MERGE_C R4, R2, R0, R3 ;  /* 0x000000000204723e */ /* 0x000fe40004807003 */
[----:B------:R-:W-:Y:S02]  /*7650*/  F2FP.SATFINITE.E4M3.F32.PACK_AB_MERGE_C R6, R24, R23, R6 ;  /* 0x000000171806723e */ /* 0x000fe40004807006 */
[----:B------:R-:W-:Y:S05]  /*7660*/  F2FP.SATFINITE.E4M3.F32.PACK_AB_MERGE_C R7, R28, R27, R29 ;  /* 0x0000001b1c07723e */ /* 0x000fea000480701d */
[----:B------:R1:W-:Y:S01]  /*7670*/  STS.128 [R74+0x1010], R4 ;  /* 0x001010044a007388 */ /* 0x0003e20000000c00 */
[----:B------:R-:W-:Y:S01]  /*7680*/  @!PT LDS RZ, [RZ] ;  /* 0x00000000fffff984 */ /* 0x000fe20000000800 */
[----:B------:R-:W-:Y:S01]  /*7690*/  @!PT LDS RZ, [RZ] ;  /* 0x00000000fffff984 */ /* 0x000fe20000000800 */
[----:B------:R-:W-:Y:S01]  /*76a0*/  @!PT LDS RZ, [RZ] ;  /* 0x00000000fffff984 */ /* 0x000fe20000000800 */
[----:B------:R-:W-:Y:S01]  /*76b0*/  @!PT LDS RZ, [RZ] ;  /* 0x00000000fffff984 */ /* 0x000fe20000000800 */
[----:B------:R2:W-:Y:S07]  /*76c0*/  MEMBAR.ALL.CTA ;  /* 0x0000000000007992 */ /* 0x0005ee0000008000 */
[----:B--2---:R-:W2:Y:S02]  /*76d0*/  FENCE.VIEW.ASYNC.S ;  /* 0x00000000000073c6 */ /* 0x004ea40000000000 */
[----:B--2---:R-:W-:Y:S06]  /*76e0*/  BAR.SYNC.DEFER_BLOCKING 0x1, 0x80 ;  /* 0x0042000000007b1d */ /* 0x004fec0000010000 */
[----:B------:R-:W-:Y:S05]  /*76f0*/  @P0 BRA `(.L_x_109) ;  /* 0x0000000000880947 */ /* 0x000fea0003800000 */
[----:B------:R-:W2:Y:S01]  /*7700*/  LDCU.128 UR12, c[0x0][0xb90] ;  /* 0x00017200ff0c77ac */ /* 0x000ea20008000c00 */
[----:B------:R-:W3:Y:S01]  /*7710*/  LDCU UR18, c[0x0][0xba0] ;  /* 0x00017400ff1277ac */ /* 0x000ee20008000800 */
[----:B------:R-:W-:Y:S02]  /*7720*/  USHF.L.U32 UR10, UR44, 0x6, URZ ;  /* 0x000000062c0a7899 */ /* 0x000fe400080006ff */
[----:B------:R-:W-:Y:S02]  /*7730*/  UISETP.NE.AND UP0, UPT, UR60, 0x1, UPT ;  /* 0x000000013c00788c */ /* 0x000fe4000bf05270 */
[----:B------:R-:W-:Y:S01]  /*7740*/  UIMAD.WIDE.U32 UR4, UR10, UR61, URZ ;  /* 0x0000003d0a0472a5 */ /* 0x000fe2000f8e00ff */
[----:B------:R-:W4:Y:S01]  /*7750*/  LDCU.64 UR16, c[0x0][0x348] ;  /* 0x00006900ff1077ac */ /* 0x000f220008000a00 */
[----:B------:R-:W-:Y:S02]  /*7760*/  UIADD3 UR8, UPT, UPT, UR43, 0x1400, URZ ;  /* 0x000014002b087890 */ /* 0x000fe4000fffe0ff */
[----:B--2---:R-:W-:Y:S02]  /*7770*/  UISETP.NE.AND UP1, UPT, UR14, 0x1, UPT ;  /* 0x000000010e00788c */ /* 0x004fe4000bf25270 */
[----:B------:R-:W-:Y:S02]  /*7780*/  USHF.L.U32 UR9, UR45, 0x6, URZ ;  /* 0x000000062d097899 */ /* 0x000fe400080006ff */
[----:B------:R-:W-:Y:S01]  /*7790*/  MOV R82, UR8 ;  /* 0x0000000800527c02 */ /* 0x000fe20008000f00 */
[----:B------:R-:W-:Y:S02]  /*77a0*/  UMOV UR4, UR5 ;  /* 0x0000000500047c82 */ /* 0x000fe40008000000 */
[----:B------:R-:W-:Y:S01]  /*77b0*/  USHF.R.U32.HI UR4, URZ, UR62, UR4 ;  /* 0x0000003eff047299 */ /* 0x000fe20008011604 */
[----:B------:R-:W-:Y:S03]  /*77c0*/  R2UR UR8, R82 ;  /* 0x00000000520872ca */ /* 0x000fe600000e0000 */
[----:B------:R-:W-:Y:S02]  /*77d0*/  USEL UR11, UR10, UR4, !UP0 ;  /* 0x000000040a0b7287 */ /* 0x000fe4000c000000 */
[----:B------:R-:W-:Y:S02]  /*77e0*/  UISETP.NE.AND UP0, UPT, UR63, 0x1, UPT ;  /* 0x000000013f00788c */ /* 0x000fe4000bf05270 */
[----:B------:R-:W-:Y:S07]  /*77f0*/  UIMAD.WIDE.U32 UR4, UR11, UR12, URZ ;  /* 0x0000000c0b0472a5 */ /* 0x000fee000f8e00ff */
[----:B------:R-:W-:Y:S02]  /*7800*/  UMOV UR4, UR5 ;  /* 0x0000000500047c82 */ /* 0x000fe40008000000 */
[----:B------:R-:W-:Y:S04]  /*7810*/  USHF.R.U32.HI UR4, URZ, UR13, UR4 ;  /* 0x0000000dff047299 */ /* 0x000fe80008011604 */
[----:B------:R-:W-:Y:S02]  /*7820*/  USEL UR12, UR11, UR4, !UP0 ;  /* 0x000000040b0c7287 */ /* 0x000fe4000c000000 */
[----:B----4-:R-:W-:Y:S02]  /*7830*/  UIADD3 UR4, UP0, UPT, UR16, 0x780, URZ ;  /* 0x0000078010047890 */ /* 0x010fe4000ff1e0ff */
[----:B------:R-:W-:Y:S07]  /*7840*/  UIMAD.WIDE.U32 UR6, UR12, UR15, URZ ;  /* 0x0000000f0c0672a5 */ /* 0x000fee000f8e00ff */
[----:B------:R-:W-:Y:S01]  /*7850*/  UMOV UR5, UR7 ;  /* 0x0000000700057c82 */ /* 0x000fe20008000000 */
[----:B------:R-:W-:Y:S02]  /*7860*/  UIADD3 UR7, UPT, UPT, -UR11, URZ, URZ ;  /* 0x000000ff0b077290 */ /* 0x000fe4000fffe1ff */
[----:B---3--:R-:W-:Y:S02]  /*7870*/  USHF.R.U32.HI UR5, URZ, UR18, UR5 ;  /* 0x00000012ff057299 */ /* 0x008fe40008011605 */
[----:B------:R-:W-:Y:S02]  /*7880*/  UIMAD UR10, UR60, UR7, UR10 ;  /* 0x000000073c0a72a4 */ /* 0x000fe4000f8e020a */
[----:B------:R-:W-:Y:S02]  /*7890*/  USEL UR13, UR12, UR5, !UP1 ;  /* 0x000000050c0d7287 */ /* 0x000fe4000c800000 */
[----:B------:R-:W-:Y:S02]  /*78a0*/  UIADD3 UR5, UPT, UPT, -UR12, URZ, URZ ;  /* 0x000000ff0c057290 */ /* 0x000fe4000fffe1ff */
[----:B------:R-:W-:Y:S02]  /*78b0*/  UIADD3 UR6, UPT, UPT, -UR13, URZ, URZ ;  /* 0x000000ff0d067290 */ /* 0x000fe4000fffe1ff */
[----:B------:R-:W-:Y:S02]  /*78c0*/  UIMAD UR11, UR63, UR5, UR11 ;  /* 0x000000053f0b72a4 */ /* 0x000fe4000f8e020b */
[----:B------:R-:W-:Y:S02]  /*78d0*/  UIMAD UR12, UR14, UR6, UR12 ;  /* 0x000000060e0c72a4 */ /* 0x000fe4000f8e020c */
[----:B------:R-:W-:Y:S09]  /*78e0*/  UIADD3.X UR5, UPT, UPT, URZ, UR17, URZ, UP0, !UPT ;  /* 0x00000011ff057290 */ /* 0x000ff200087fe4ff */
[----:B------:R2:W-:Y:S01]  /*78f0*/  UTMASTG.5D.IM2COL [UR8], [UR4] ;  /* 0x00000008040073b5 */ /* 0x0005e20008060000 */
[----:B------:R0:W-:Y:S01]  /*7900*/  UTMACMDFLUSH ;  /* 0x00000000000079b7 */ /* 0x0001e20000000000 */
[----:B--2---:R-:W-:Y:S04]  /*7910*/  DEPBAR.LE SB0, 0x0 ;  /* 0x000080000000791a */ /* 0x004fe80000000000 */
.L_x_109:
[----:B------:R-:W-:Y:S05]  /*7920*/  BSYNC.RECONVERGENT B0 ;  /* 0x0000000000007941 */ /* 0x000fea0003800200 */
.L_x_108:
[----:B------:R-:W-:Y:S01]  /*7930*/  R2UR UR5, R68 ;  /* 0x00000000440572ca */ /* 0x000fe200000e0000 */
[----:B------:R-:W-:Y:S01]  /*7940*/  BAR.SYNC.DEFER_BLOCKING 0x1, 0x80 ;  /* 0x0042000000007b1d */ /* 0x000fe20000010000 */
[----:B------:R-:W-:Y:S01]  /*7950*/  R2UR UR4, R69 ;  /* 0x00000000450472ca */ /* 0x000fe200000e0000 */
[----:B------:R-:W-:Y:S01]  /*7960*/  UISETP.NE.AND UP0, UPT, UR46, URZ, UPT ;  /* 0x000000ff2e00728c */ /* 0x000fe2000bf05270 */
[----:B------:R-:W-:Y:S01]  /*7970*/  ISETP.NE.AND P0, PT, R36, 0x2, PT ;  /* 0x000000022400780c */ /* 0x000fe20003f05270 */
[----:B------:R-:W-:Y:S01]  /*7980*/  IMAD.MOV.U32 R16, RZ, RZ, R81 ;  /* 0x000000ffff107224 */ /* 0x000fe200078e0051 */
[----:B------:R-:W-:Y:S02]  /*7990*/  LOP3.LUT R72, R72, 0x1, RZ, 0x3c, !PT ;  /* 0x0000000148487812 */ /* 0x000fe400078e3cff */
[----:B------:R-:W-:Y:S02]  /*79a0*/  SEL R0, RZ, 0x1, P0 ;  /* 0x00000001ff007807 */ /* 0x000fe40000000000 */
[----:B------:R-:W-:Y:S02]  /*79b0*/  SEL R36, R36, RZ, P0 ;  /* 0x000000ff24247207 */ /* 0x000fe40000000000 */
[----:B------:R-:W-:Y:S01]  /*79c0*/  LOP3.LUT R73, R73, R0, RZ, 0x3c, !PT ;  /* 0x0000000049497212 */ /* 0x000fe200078e3cff */
[----:B------:R-:W-:Y:S02]  /*79d0*/  UIADD3 UR45, UPT, UPT, UR36, UR5, URZ ;  /* 0x00000005242d7290 */ /* 0x000fe4000fffe0ff */
[----:B------:R-:W-:Y:S01]  /*79e0*/  UIADD3 UR44, UPT, UPT, UR37, UR4, URZ ;  /* 0x00000004252c7290 */ /* 0x000fe2000fffe0ff */
[----:B------:R-:W-:Y:S11]  /*79f0*/  BRA.U UP0, `(.L_x_110) ;  /* 0xffffffe100ec7547 */ /* 0x000ff6000b83ffff */
[----:B------:R-:W-:Y:S05]  /*7a00*/  EXIT ;  /* 0x000000000000794d */ /* 0x000fea0003800000 */
.L_x_20:
[----:B------:R-:W-:Y:S07]  /*7a10*/  MOV R0, UR9 ;  /* 0x0000000900007c02 */ /* 0x000fee0008000f00 */
.L_x_111:
[----:B--2---:R2:W3:Y:S02]  /*7a20*/  SYNCS.PHASECHK.TRANS64.TRYWAIT P0, [R0+URZ+0xd8], R4 ;  /* 0x0000d804000075a7 */ /* 0x0044e400080011ff */
[----:B---3--:R-:W-:Y:S05]  /*7a30*/  @!P0 NANOSLEEP.SYNCS 0x989680 ;  /* 0x009896800000895d */ /* 0x008fea0003900000 */
[----:B------:R-:W3:Y:S02]  /*7a40*/  @!P0 SYNCS.PHASECHK.TRANS64 P0, [R0+URZ+0xd8], R4 ;  /* 0x0000d804000085a7 */ /* 0x000ee400080010ff */
[----:B---3--:R-:W-:Y:S05]  /*7a50*/  @!P0 BRA `(.L_x_111) ;  /* 0xfffffffc00f08947 */ /* 0x008fea000383ffff */
[----:B------:R-:W-:Y:S05]  /*7a60*/  BRA `(.L_x_19) ;  /* 0xffffffa000347947 */ /* 0x000fea000383ffff */
.L_x_26:
[----:B------:R-:W-:Y:S07]  /*7a70*/  MOV R0, UR9 ;  /* 0x0000000900007c02 */ /* 0x000fee0008000f00 */
.L_x_112:
[----:B--2---:R2:W4:Y:S02]  /*7a80*/  SYNCS.PHASECHK.TRANS64.TRYWAIT P0, [R0+URZ+0xd8], R4 ;  /* 0x0000d804000075a7 */ /* 0x00452400080011ff */
[----:B----4-:R-:W-:Y:S05]  /*7a90*/  @!P0 NANOSLEEP.SYNCS 0x989680 ;  /* 0x009896800000895d */ /* 0x010fea0003900000 */
[----:B------:R-:W4:Y:S02]  /*7aa0*/  @!P0 SYNCS.PHASECHK.TRANS64 P0, [R0+URZ+0xd8], R4 ;  /* 0x0000d804000085a7 */ /* 0x000f2400080010ff */
[----:B----4-:R-:W-:Y:S05]  /*7ab0*/  @!P0 BRA `(.L_x_112) ;  /* 0xfffffffc00f08947 */ /* 0x010fea000383ffff */
[----:B------:R-:W-:Y:S05]  /*7ac0*/  BRA `(.L_x_25) ;  /* 0xffffffa400c07947 */ /* 0x000fea000383ffff */
.L_x_30:
[----:B-1----:R-:W-:-:S07]  /*7ad0*/  MOV R0, UR36 ;  /* 0x0000002400007c02 */ /* 0x002fce0008000f00 */
.L_x_113:
[----:B-1----:R1:W2:Y:S02]  /*7ae0*/  SYNCS.PHASECHK.TRANS64.TRYWAIT P0, [R0+URZ+0x1d0], R3 ;  /* 0x0001d003000075a7 */ /* 0x0022a400080011ff */
[----:B--2---:R-:W-:Y:S05]  /*7af0*/  @!P0 NANOSLEEP.SYNCS 0x989680 ;  /* 0x009896800000895d */ /* 0x004fea0003900000 */
[----:B------:R-:W2:Y:S02]  /*7b00*/  @!P0 SYNCS.PHASECHK.TRANS64 P0, [R0+URZ+0x1d0], R3 ;  /* 0x0001d003000085a7 */ /* 0x000ea400080010ff */
[----:B--2---:R-:W-:Y:S05]  /*7b10*/  @!P0 BRA `(.L_x_113) ;  /* 0xfffffffc00f08947 */ /* 0x004fea000383ffff */
[----:B------:R-:W-:Y:S05]  /*7b20*/  BRA `(.L_x_114) ;  /* 0xffffffa8008c7947 */ /* 0x000fea000383ffff */
.L_x_34:
[----:B------:R-:W-:-:S07]  /*7b30*/  MOV R0, UR4 ;  /* 0x0000000400007c02 */ /* 0x000fce0008000f00 */
.L_x_115:
[----:B-1----:R1:W2:Y:S02]  /*7b40*/  SYNCS.PHASECHK.TRANS64.TRYWAIT P0, [R0+URZ], R2 ;  /* 0x00000002000075a7 */ /* 0x0022a400080011ff */
[----:B--2---:R-:W-:Y:S05]  /*7b50*/  @!P0 NANOSLEEP.SYNCS 0x989680 ;  /* 0x009896800000895d */ /* 0x004fea0003900000 */
[----:B------:R-:W2:Y:S02]  /*7b60*/  @!P0 SYNCS.PHASECHK.TRANS64 P0, [R0+URZ], R2 ;  /* 0x00000002000085a7 */ /* 0x000ea400080010ff */
[----:B--2---:R-:W-:Y:S05]  /*7b70*/  @!P0 BRA `(.L_x_115) ;  /* 0xfffffffc00f08947 */ /* 0x004fea000383ffff */
[----:B------:R-:W-:Y:S05]  /*7b80*/  BRA `(.L_x_116) ;  /* 0xffffffb000247947 */ /* 0x000fea000383ffff */
.L_x_35:
[----:B------:R-:W-:-:S07]  /*7b90*/  MOV R0, UR5 ;  /* 0x0000000500007c02 */ /* 0x000fce0008000f00 */
.L_x_117:
[----:B-1----:R1:W2:Y:S02]  /*7ba0*/  SYNCS.PHASECHK.TRANS64.TRYWAIT P0, [R0+URZ], R2 ;  /* 0x00000002000075a7 */ /* 0x0022a400080011ff */
[----:B--2---:R-:W-:Y:S05]  /*7bb0*/  @!P0 NANOSLEEP.SYNCS 0x989680 ;  /* 0x009896800000895d */ /* 0x004fea0003900000 */
[----:B------:R-:W2:Y:S02]  /*7bc0*/  @!P0 SYNCS.PHASECHK.TRANS64 P0, [R0+URZ], R2 ;  /* 0x00000002000085a7 */ /* 0x000ea400080010ff */
[----:B--2---:R-:W-:Y:S05]  /*7bd0*/  @!P0 BRA `(.L_x_117) ;  /* 0xfffffffc00f08947 */ /* 0x004fea000383ffff */
[----:B------:R-:W-:Y:S05]  /*7be0*/  BRA `(.L_x_118) ;  /* 0xffffffb000347947 */ /* 0x000fea000383ffff */
.L_x_36:
[----:B------:R-:W-:-:S07]  /*7bf0*/  MOV R0, UR5 ;  /* 0x0000000500007c02 */ /* 0x000fce0008000f00 */
.L_x_119:
[----:B-1----:R1:W2:Y:S02]  /*7c00*/  SYNCS.PHASECHK.TRANS64.TRYWAIT P0, [R0+URZ], R2 ;  /* 0x00000002000075a7 */ /* 0x0022a400080011ff */
[----:B--2---:R-:W-:Y:S05]  /*7c10*/  @!P0 NANOSLEEP.SYNCS 0x989680 ;  /* 0x009896800000895d */ /* 0x004fea0003900000 */
[----:B------:R-:W2:Y:S02]  /*7c20*/  @!P0 SYNCS.PHASECHK.TRANS64 P0, [R0+URZ], R2 ;  /* 0x00000002000085a7 */ /* 0x000ea400080010ff */
[----:B--2---:R-:W-:Y:S05]  /*7c30*/  @!P0 BRA `(.L_x_119) ;  /* 0xfffffffc00f08947 */ /* 0x004fea000383ffff */
[----:B------:R-:W-:Y:S05]  /*7c40*/  BRA `(.L_x_120) ;  /* 0xffffffb000447947 */ /* 0x000fea000383ffff */
.L_x_37:
[----:B------:R-:W-:-:S07]  /*7c50*/  MOV R0, UR5 ;  /* 0x0000000500007c02 */ /* 0x000fce0008000f00 */
.L_x_121:
[----:B-1----:R1:W2:Y:S02]  /*7c60*/  SYNCS.PHASECHK.TRANS64.TRYWAIT P0, [R0+URZ], R2 ;  /* 0x00000002000075a7 */ /* 0x0022a400080011ff */
[----:B--2---:R-:W-:Y:S05]  /*7c70*/  @!P0 NANOSLEEP.SYNCS 0x989680 ;  /* 0x009896800000895d */ /* 0x004fea0003900000 */
[----:B------:R-:W2:Y:S02]  /*7c80*/  @!P0 SYNCS.PHASECHK.TRANS64 P0, [R0+URZ], R2 ;  /* 0x00000002000085a7 */ /* 0x000ea400080010ff */
[----:B--2---:R-:W-:Y:S05]  /*7c90*/  @!P0 BRA `(.L_x_121) ;  /* 0xfffffffc00f08947 */ /* 0x004fea000383ffff */
[----:B------:R-:W-:Y:S05]  /*7ca0*/  BRA `(.L_x_122) ;  /* 0xffffffb000547947 */ /* 0x000fea000383ffff */
.L_x_38:
[----:B------:R-:W-:-:S07]  /*7cb0*/  MOV R0, UR5 ;  /* 0x0000000500007c02 */ /* 0x000fce0008000f00 */
.L_x_123:
[----:B-1----:R1:W2:Y:S02]  /*7cc0*/  SYNCS.PHASECHK.TRANS64.TRYWAIT P0, [R0+URZ], R2 ;  /* 0x00000002000075a7 */ /* 0x0022a400080011ff */
[----:B--2---:R-:W-:Y:S05]  /*7cd0*/  @!P0 NANOSLEEP.SYNCS 0x989680 ;  /* 0x009896800000895d */ /* 0x004fea0003900000 */
[----:B------:R-:W2:Y:S02]  /*7ce0*/  @!P0 SYNCS.PHASECHK.TRANS64 P0, [R0+URZ], R2 ;  /* 0x00000002000085a7 */ /* 0x000ea400080010ff */
[----:B--2---:R-:W-:Y:S05]  /*7cf0*/  @!P0 BRA `(.L_x_123) ;  /* 0xfffffffc00f08947 */ /* 0x004fea000383ffff */
[----:B------:R-:W-:Y:S05]  /*7d00*/  BRA `(.L_x_124) ;  /* 0xffffffb000647947 */ /* 0x000fea000383ffff */
.L_x_39:
[----:B------:R-:W-:-:S07]  /*7d10*/  MOV R0, UR5 ;  /* 0x0000000500007c02 */ /* 0x000fce0008000f00 */
.L_x_125:
[----:B-1----:R1:W2:Y:S02]  /*7d20*/  SYNCS.PHASECHK.TRANS64.TRYWAIT P0, [R0+URZ], R2 ;  /* 0x00000002000075a7 */ /* 0x0022a400080011ff */
[----:B--2---:R-:W-:Y:S05]  /*7d30*/  @!P0 NANOSLEEP.SYNCS 0x989680 ;  /* 0x009896800000895d */ /* 0x004fea0003900000 */
[----:B------:R-:W2:Y:S02]  /*7d40*/  @!P0 SYNCS.PHASECHK.TRANS64 P0, [R0+URZ], R2 ;  /* 0x00000002000085a7 */ /* 0x000ea400080010ff */
[----:B--2---:R-:W-:Y:S05]  /*7d50*/  @!P0 BRA `(.L_x_125) ;  /* 0xfffffffc00f08947 */ /* 0x004fea000383ffff */
[----:B------:R-:W-:Y:S05]  /*7d60*/  BRA `(.L_x_126) ;  /* 0xffffffb000747947 */ /* 0x000fea000383ffff */
.L_x_40:
[----:B------:R-:W-:-:S07]  /*7d70*/  MOV R0, UR5 ;  /* 0x0000000500007c02 */ /* 0x000fce0008000f00 */
.L_x_127:
[----:B-1----:R1:W2:Y:S02]  /*7d80*/  SYNCS.PHASECHK.TRANS64.TRYWAIT P0, [R0+URZ], R2 ;  /* 0x00000002000075a7 */ /* 0x0022a400080011ff */
[----:B--2---:R-:W-:Y:S05]  /*7d90*/  @!P0 NANOSLEEP.SYNCS 0x989680 ;  /* 0x009896800000895d */ /* 0x004fea0003900000 */
[----:B------:R-:W2:Y:S02]  /*7da0*/  @!P0 SYNCS.PHASECHK.TRANS64 P0, [R0+URZ], R2 ;  /* 0x00000002000085a7 */ /* 0x000ea400080010ff */
[----:B--2---:R-:W-:Y:S05]  /*7db0*/  @!P0 BRA `(.L_x_127) ;  /* 0xfffffffc00f08947 */ /* 0x004fea000383ffff */
[----:B------:R-:W-:Y:S05]  /*7dc0*/  BRA `(.L_x_128) ;  /* 0xffffffb000847947 */ /* 0x000fea000383ffff */
.L_x_41:
[----:B------:R-:W-:-:S07]  /*7dd0*/  MOV R0, UR5 ;  /* 0x0000000500007c02 */ /* 0x000fce0008000f00 */
.L_x_129:
[----:B-1----:R1:W2:Y:S02]  /*7de0*/  SYNCS.PHASECHK.TRANS64.TRYWAIT P0, [R0+URZ], R2 ;  /* 0x00000002000075a7 */ /* 0x0022a400080011ff */
[----:B--2---:R-:W-:Y:S05]  /*7df0*/  @!P0 NANOSLEEP.SYNCS 0x989680 ;  /* 0x009896800000895d */ /* 0x004fea0003900000 */
[----:B------:R-:W2:Y:S02]  /*7e00*/  @!P0 SYNCS.PHASECHK.TRANS64 P0, [R0+URZ], R2 ;  /* 0x00000002000085a7 */ /* 0x000ea400080010ff */
[----:B--2---:R-:W-:Y:S05]  /*7e10*/  @!P0 BRA `(.L_x_129) ;  /* 0xfffffffc00f08947 */ /* 0x004fea000383ffff */
[----:B------:R-:W-:Y:S05]  /*7e20*/  BRA `(.L_x_130) ;  /* 0xffffffb000947947 */ /* 0x000fea000383ffff */
.L_x_42:
[----:B------:R-:W-:-:S07]  /*7e30*/  MOV R0, UR5 ;  /* 0x0000000500007c02 */ /* 0x000fce0008000f00 */
.L_x_131:
[----:B-1----:R1:W2:Y:S02]  /*7e40*/  SYNCS.PHASECHK.TRANS64.TRYWAIT P0, [R0+URZ], R2 ;  /* 0x00000002000075a7 */ /* 0x0022a400080011ff */
[----:B--2---:R-:W-:Y:S05]  /*7e50*/  @!P0 NANOSLEEP.SYNCS 0x989680 ;  /* 0x009896800000895d */ /* 0x004fea0003900000 */
[----:B------:R-:W2:Y:S02]  /*7e60*/  @!P0 SYNCS.PHASECHK.TRANS64 P0, [R0+URZ], R2 ;  /* 0x00000002000085a7 */ /* 0x000ea400080010ff */
[----:B--2---:R-:W-:Y:S05]  /*7e70*/  @!P0 BRA `(.L_x_131) ;  /* 0xfffffffc00f08947 */ /* 0x004fea000383ffff */
[----:B------:R-:W-:Y:S05]  /*7e80*/  BRA `(.L_x_132) ;  /* 0xffffffb000a47947 */ /* 0x000fea000383ffff */
.L_x_43:
[----:B------:R-:W-:-:S07]  /*7e90*/  MOV R0, UR5 ;  /* 0x0000000500007c02 */ /* 0x000fce0008000f00 */
.L_x_133:
[----:B-1----:R1:W2:Y:S02]  /*7ea0*/  SYNCS.PHASECHK.TRANS64.TRYWAIT P0, [R0+URZ], R2 ;  /* 0x00000002000075a7 */ /* 0x0022a400080011ff */
[----:B--2---:R-:W-:Y:S05]  /*7eb0*/  @!P0 NANOSLEEP.SYNCS 0x989680 ;  /* 0x009896800000895d */ /* 0x004fea0003900000 */
[----:B------:R-:W2:Y:S02]  /*7ec0*/  @!P0 SYNCS.PHASECHK.TRANS64 P0, [R0+URZ], R2 ;  /* 0x00000002000085a7 */ /* 0x000ea400080010ff */
[----:B--2---:R-:W-:Y:S05]  /*7ed0*/  @!P0 BRA `(.L_x_133) ;  /* 0xfffffffc00f08947 */ /* 0x004fea000383ffff */
[----:B------:R-:W-:Y:S05]  /*7ee0*/  BRA `(.L_x_134) ;  /* 0xffffffb000b47947 */ /* 0x000fea000383ffff */
.L_x_44:
[----:B------:R-:W-:-:S07]  /*7ef0*/  MOV R0, UR5 ;  /* 0x0000000500007c02 */ /* 0x000fce0008000f00 */
.L_x_135:
[----:B-1----:R1:W2:Y:S02]  /*7f00*/  SYNCS.PHASECHK.TRANS64.TRYWAIT P0, [R0+URZ], R2 ;  /* 0x00000002000075a7 */ /* 0x0022a400080011ff */
[----:B--2---:R-:W-:Y:S05]  /*7f10*/  @!P0 NANOSLEEP.SYNCS 0x989680 ;  /* 0x009896800000895d */ /* 0x004fea0003900000 */
[----:B------:R-:W2:Y:S02]  /*7f20*/  @!P0 SYNCS.PHASECHK.TRANS64 P0, [R0+URZ], R2 ;  /* 0x00000002000085a7 */ /* 0x000ea400080010ff */
[----:B--2---:R-:W-:Y:S05]  /*7f30*/  @!P0 BRA `(.L_x_135) ;  /* 0xfffffffc00f08947 */ /* 0x004fea000383ffff */
[----:B------:R-:W-:Y:S05]  /*7f40*/  BRA `(.L_x_136) ;  /* 0xffffffb000c47947 */ /* 0x000fea000383ffff */
.L_x_45:
[----:B------:R-:W-:-:S07]  /*7f50*/  MOV R0, UR5 ;  /* 0x0000000500007c02 */ /* 0x000fce0008000f00 */
.L_x_137:
[----:B-1----:R1:W2:Y:S02]  /*7f60*/  SYNCS.PHASECHK.TRANS64.TRYWAIT P0, [R0+URZ], R2 ;  /* 0x00000002000075a7 */ /* 0x0022a400080011ff */
[----:B--2---:R-:W-:Y:S05]  /*7f70*/  @!P0 NANOSLEEP.SYNCS 0x989680 ;  /* 0x009896800000895d */ /* 0x004fea0003900000 */
[----:B------:R-:W2:Y:S02]  /*7f80*/  @!P0 SYNCS.PHASECHK.TRANS64 P0, [R0+URZ], R2 ;  /* 0x00000002000085a7 */ /* 0x000ea400080010ff */
[----:B--2---:R-:W-:Y:S05]  /*7f90*/  @!P0 BRA `(.L_x_137) ;  /* 0xfffffffc00f08947 */ /* 0x004fea000383ffff */
[----:B------:R-:W-:Y:S05]  /*7fa0*/  BRA `(.L_x_138) ;  /* 0xffffffb000d47947 */ /* 0x000fea000383ffff */
.L_x_46:
[----:B------:R-:W-:-:S07]  /*7fb0*/  MOV R0, UR5 ;  /* 0x0000000500007c02 */ /* 0x000fce0008000f00 */
.L_x_139:
[----:B-1----:R1:W2:Y:S02]  /*7fc0*/  SYNCS.PHASECHK.TRANS64.TRYWAIT P0, [R0+URZ], R2 ;  /* 0x00000002000075a7 */ /* 0x0022a400080011ff */
[----:B--2---:R-:W-:Y:S05]  /*7fd0*/  @!P0 NANOSLEEP.SYNCS 0x989680 ;  /* 0x009896800000895d */ /* 0x004fea0003900000 */
[----:B------:R-:W2:Y:S02]  /*7fe0*/  @!P0 SYNCS.PHASECHK.TRANS64 P0, [R0+URZ], R2 ;  /* 0x00000002000085a7 */ /* 0x000ea400080010ff */
[----:B--2---:R-:W-:Y:S05]  /*7ff0*/  @!P0 BRA `(.L_x_139) ;  /* 0xfffffffc00f08947 */ /* 0x004fea000383ffff */
[----:B------:R-:W-:Y:S05]  /*8000*/  BRA `(.L_x_140) ;  /* 0xffffffb000e47947 */ /* 0x000fea000383ffff */
.L_x_47:
[----:B------:R-:W-:-:S07]  /*8010*/  MOV R0, UR5 ;  /* 0x0000000500007c02 */ /* 0x000fce0008000f00 */
.L_x_141:
[----:B-1----:R1:W2:Y:S02]  /*8020*/  SYNCS.PHASECHK.TRANS64.TRYWAIT P0, [R0+URZ], R2 ;  /* 0x00000002000075a7 */ /* 0x0022a400080011ff */
[----:B--2---:R-:W-:Y:S05]  /*8030*/  @!P0 NANOSLEEP.SYNCS 0x989680 ;  /* 0x009896800000895d */ /* 0x004fea0003900000 */
[----:B------:R-:W2:Y:S02]  /*8040*/  @!P0 SYNCS.PHASECHK.TRANS64 P0, [R0+URZ], R2 ;  /* 0x00000002000085a7 */ /* 0x000ea400080010ff */
[----:B--2---:R-:W-:Y:S05]  /*8050*/  @!P0 BRA `(.L_x_141) ;  /* 0xfffffffc00f08947 */ /* 0x004fea000383ffff */
[----:B------:R-:W-:Y:S05]  /*8060*/  BRA `(.L_x_142) ;  /* 0xffffffb000f47947 */ /* 0x000fea000383ffff */
.L_x_48:
[----:B------:R-:W-:-:S07]  /*8070*/  MOV R0, UR5 ;  /* 0x0000000500007c02 */ /* 0x000fce0008000f00 */
.L_x_143:
[----:B-1----:R1:W2:Y:S02]  /*8080*/  SYNCS.PHASECHK.TRANS64.TRYWAIT P0, [R0+URZ], R2 ;  /* 0x00000002000075a7 */ /* 0x0022a400080011ff */
[----:B--2---:R-:W-:Y:S05]  /*8090*/  @!P0 NANOSLEEP.SYNCS 0x989680 ;  /* 0x009896800000895d */ /* 0x004fea0003900000 */
[----:B------:R-:W2:Y:S02]  /*80a0*/  @!P0 SYNCS.PHASECHK.TRANS64 P0, [R0+URZ], R2 ;  /* 0x00000002000085a7 */ /* 0x000ea400080010ff */
[----:B--2---:R-:W-:Y:S05]  /*80b0*/  @!P0 BRA `(.L_x_143) ;  /* 0xfffffffc00f08947 */ /* 0x004fea000383ffff */
[----:B------:R-:W-:Y:S05]  /*80c0*/  BRA `(.L_x_144) ;  /* 0xffffffb400047947 */ /* 0x000fea000383ffff */
.L_x_49:
[----:B------:R-:W-:-:S07]  /*80d0*/  MOV R0, UR5 ;  /* 0x0000000500007c02 */ /* 0x000fce0008000f00 */
.L_x_145:
[----:B-1----:R1:W2:Y:S02]  /*80e0*/  SYNCS.PHASECHK.TRANS64.TRYWAIT P0, [R0+URZ], R2 ;  /* 0x00000002000075a7 */ /* 0x0022a400080011ff */
[----:B--2---:R-:W-:Y:S05]  /*80f0*/  @!P0 NANOSLEEP.SYNCS 0x989680 ;  /* 0x009896800000895d */ /* 0x004fea0003900000 */
[----:B------:R-:W2:Y:S02]  /*8100*/  @!P0 SYNCS.PHASECHK.TRANS64 P0, [R0+URZ], R2 ;  /* 0x00000002000085a7 */ /* 0x000ea400080010ff */
[----:B--2---:R-:W-:Y:S05]  /*8110*/  @!P0 BRA `(.L_x_145) ;  /* 0xfffffffc00f08947 */ /* 0x004fea000383ffff */
[----:B------:R-:W-:Y:S05]  /*8120*/  BRA `(.L_x_146) ;  /* 0xffffffb400147947 */ /* 0x000fea000383ffff */
.L_x_50:
[----:B------:R-:W-:-:S07]  /*8130*/  MOV R0, UR5 ;  /* 0x0000000500007c02 */ /* 0x000fce0008000f00 */
.L_x_147:
[----:B-1----:R1:W2:Y:S02]  /*8140*/  SYNCS.PHASECHK.TRANS64.TRYWAIT P0, [R0+URZ], R2 ;  /* 0x00000002000075a7 */ /* 0x0022a400080011ff */
[----:B--2---:R-:W-:Y:S05]  /*8150*/  @!P0 NANOSLEEP.SYNCS 0x989680 ;  /* 0x009896800000895d */ /* 0x004fea0003900000 */
[----:B------:R-:W2:Y:S02]  /*8160*/  @!P0 SYNCS.PHASECHK.TRANS64 P0, [R0+URZ], R2 ;  /* 0x00000002000085a7 */ /* 0x000ea400080010ff */
[----:B--2---:R-:W-:Y:S05]  /*8170*/  @!P0 BRA `(.L_x_147) ;  /* 0xfffffffc00f08947 */ /* 0x004fea000383ffff */
[----:B------:R-:W-:Y:S05]  /*8180*/  BRA `(.L_x_148) ;  /* 0xffffffb400247947 */ /* 0x000fea000383ffff */
.L_x_51:
[----:B------:R-:W-:-:S07]  /*8190*/  MOV R0, UR5 ;  /* 0x0000000500007c02 */ /* 0x000fce0008000f00 */
.L_x_149:
[----:B-1----:R1:W2:Y:S02]  /*81a0*/  SYNCS.PHASECHK.TRANS64.TRYWAIT P0, [R0+URZ], R2 ;  /* 0x00000002000075a7 */ /* 0x0022a400080011ff */
[----:B--2---:R-:W-:Y:S05]  /*81b0*/  @!P0 NANOSLEEP.SYNCS 0x989680 ;  /* 0x009896800000895d */ /* 0x004fea0003900000 */
[----:B------:R-:W2:Y:S02]  /*81c0*/  @!P0 SYNCS.PHASECHK.TRANS64 P0, [R0+URZ], R2 ;  /* 0x00000002000085a7 */ /* 0x000ea400080010ff */
[----:B--2---:R-:W-:Y:S05]  /*81d0*/  @!P0 BRA `(.L_x_149) ;  /* 0xfffffffc00f08947 */ /* 0x004fea000383ffff */
[----:B------:R-:W-:Y:S05]  /*81e0*/  BRA `(.L_x_150) ;  /* 0xffffffb400347947 */ /* 0x000fea000383ffff */
.L_x_52:
[----:B------:R-:W-:-:S07]  /*81f0*/  MOV R0, UR5 ;  /* 0x0000000500007c02 */ /* 0x000fce0008000f00 */
.L_x_151:
[----:B-1----:R1:W2:Y:S02]  /*8200*/  SYNCS.PHASECHK.TRANS64.TRYWAIT P0, [R0+URZ], R2 ;  /* 0x00000002000075a7 */ /* 0x0022a400080011ff */
[----:B--2---:R-:W-:Y:S05]  /*8210*/  @!P0 NANOSLEEP.SYNCS 0x989680 ;  /* 0x009896800000895d */ /* 0x004fea0003900000 */
[----:B------:R-:W2:Y:S02]  /*8220*/  @!P0 SYNCS.PHASECHK.TRANS64 P0, [R0+URZ], R2 ;  /* 0x00000002000085a7 */ /* 0x000ea400080010ff */
[----:B--2---:R-:W-:Y:S05]  /*8230*/  @!P0 BRA `(.L_x_151) ;  /* 0xfffffffc00f08947 */ /* 0x004fea000383ffff */
[----:B------:R-:W-:Y:S05]  /*8240*/  BRA `(.L_x_152) ;  /* 0xffffffb400447947 */ /* 0x000fea000383ffff */
.L_x_53:
[----:B------:R-:W-:-:S07]  /*8250*/  MOV R0, UR5 ;  /* 0x0000000500007c02 */ /* 0x000fce0008000f00 */
.L_x_153:
[----:B-1----:R1:W2:Y:S02]  /*8260*/  SYNCS.PHASECHK.TRANS64.TRYWAIT P0, [R0+URZ], R2 ;  /* 0x00000002000075a7 */ /* 0x0022a400080011ff */
[----:B--2---:R-:W-:Y:S05]  /*8270*/  @!P0 NANOSLEEP.SYNCS 0x989680 ;  /* 0x009896800000895d */ /* 0x004fea0003900000 */
[----:B------:R-:W2:Y:S02]  /*8280*/  @!P0 SYNCS.PHASECHK.TRANS64 P0, [R0+URZ], R2 ;  /* 0x00000002000085a7 */ /* 0x000ea400080010ff */
[----:B--2---:R-:W-:Y:S05]  /*8290*/  @!P0 BRA `(.L_x_153) ;  /* 0xfffffffc00f08947 */ /* 0x004fea000383ffff */
[----:B------:R-:W-:Y:S05]  /*82a0*/  BRA `(.L_x_154) ;  /* 0xffffffb400547947 */ /* 0x000fea000383ffff */
.L_x_54:
[----:B------:R-:W-:-:S07]  /*82b0*/  MOV R0, UR5 ;  /* 0x0000000500007c02 */ /* 0x000fce0008000f00 */
.L_x_155:
[----:B-1----:R1:W2:Y:S02]  /*82c0*/  SYNCS.PHASECHK.TRANS64.TRYWAIT P0, [R0+URZ], R2 ;  /* 0x00000002000075a7 */ /* 0x0022a400080011ff */
[----:B--2---:R-:W-:Y:S05]  /*82d0*/  @!P0 NANOSLEEP.SYNCS 0x989680 ;  /* 0x009896800000895d */ /* 0x004fea0003900000 */
[----:B------:R-:W2:Y:S02]  /*82e0*/  @!P0 SYNCS.PHASECHK.TRANS64 P0, [R0+URZ], R2 ;  /* 0x00000002000085a7 */ /* 0x000ea400080010ff */
[----:B--2---:R-:W-:Y:S05]  /*82f0*/  @!P0 BRA `(.L_x_155) ;  /* 0xfffffffc00f08947 */ /* 0x004fea000383ffff */
[----:B------:R-:W-:Y:S05]  /*8300*/  BRA `(.L_x_156) ;  /* 0xffffffb400647947 */ /* 0x000fea000383ffff */
.L_x_55:
[----:B------:R-:W-:-:S07]  /*8310*/  MOV R0, UR5 ;  /* 0x0000000500007c02 */ /* 0x000fce0008000f00 */
.L_x_157:
[----:B-1----:R1:W2:Y:S02]  /*8320*/  SYNCS.PHASECHK.TRANS64.TRYWAIT P0, [R0+URZ], R2 ;  /* 0x00000002000075a7 */ /* 0x0022a400080011ff */
[----:B--2---:R-:W-:Y:S05]  /*8330*/  @!P0 NANOSLEEP.SYNCS 0x989680 ;  /* 0x009896800000895d */ /* 0x004fea0003900000 */
[----:B------:R-:W2:Y:S02]  /*8340*/  @!P0 SYNCS.PHASECHK.TRANS64 P0, [R0+URZ], R2 ;  /* 0x00000002000085a7 */ /* 0x000ea400080010ff */
[----:B--2---:R-:W-:Y:S05]  /*8350*/  @!P0 BRA `(.L_x_157) ;  /* 0xfffffffc00f08947 */ /* 0x004fea000383ffff */
[----:B------:R-:W-:Y:S05]  /*8360*/  BRA `(.L_x_158) ;  /* 0xffffffb400747947 */ /* 0x000fea000383ffff */
.L_x_56:
[----:B------:R-:W-:-:S07]  /*8370*/  MOV R0, UR5 ;  /* 0x0000000500007c02 */ /* 0x000fce0008000f00 */
.L_x_159:
[----:B-1----:R1:W2:Y:S02]  /*8380*/  SYNCS.PHASECHK.TRANS64.TRYWAIT P0, [R0+URZ], R2 ;  /* 0x00000002000075a7 */ /* 0x0022a400080011ff */
[----:B--2---:R-:W-:Y:S05]  /*8390*/  @!P0 NANOSLEEP.SYNCS 0x989680 ;  /* 0x009896800000895d */ /* 0x004fea0003900000 */
[----:B------:R-:W2:Y:S02]  /*83a0*/  @!P0 SYNCS.PHASECHK.TRANS64 P0, [R0+URZ], R2 ;  /* 0x00000002000085a7 */ /* 0x000ea400080010ff */
[----:B--2---:R-:W-:Y:S05]  /*83b0*/  @!P0 BRA `(.L_x_159) ;  /* 0xfffffffc00f08947 */ /* 0x004fea000383ffff */
[----:B------:R-:W-:Y:S05]  /*83c0*/  BRA `(.L_x_160) ;  /* 0xffffffb400847947 */ /* 0x000fea000383ffff */
.L_x_57:
[----:B------:R-:W-:-:S07]  /*83d0*/  MOV R0, UR5 ;  /* 0x0000000500007c02 */ /* 0x000fce0008000f00 */
.L_x_161:
[----:B-1----:R1:W2:Y:S02]  /*83e0*/  SYNCS.PHASECHK.TRANS64.TRYWAIT P0, [R0+URZ], R2 ;  /* 0x00000002000075a7 */ /* 0x0022a400080011ff */
[----:B--2---:R-:W-:Y:S05]  /*83f0*/  @!P0 NANOSLEEP.SYNCS 0x989680 ;  /* 0x009896800000895d */ /* 0x004fea0003900000 */
[----:B------:R-:W2:Y:S02]  /*8400*/  @!P0 SYNCS.PHASECHK.TRANS64 P0, [R0+URZ], R2 ;  /* 0x00000002000085a7 */ /* 0x000ea400080010ff */
[----:B--2---:R-:W-:Y:S05]  /*8410*/  @!P0 BRA `(.L_x_161) ;  /* 0xfffffffc00f08947 */ /* 0x004fea000383ffff */
[----:B------:R-:W-:Y:S05]  /*8420*/  BRA `(.L_x_162) ;  /* 0xffffffb400947947 */ /* 0x000fea000383ffff */
.L_x_58:
[----:B------:R-:W-:-:S07]  /*8430*/  MOV R0, UR5 ;  /* 0x0000000500007c02 */ /* 0x000fce0008000f00 */
.L_x_163:
[----:B-1----:R1:W2:Y:S02]  /*8440*/  SYNCS.PHASECHK.TRANS64.TRYWAIT P0, [R0+URZ], R2 ;  /* 0x00000002000075a7 */ /* 0x0022a400080011ff */
[----:B--2---:R-:W-:Y:S05]  /*8450*/  @!P0 NANOSLEEP.SYNCS 0x989680 ;  /* 0x009896800000895d */ /* 0x004fea0003900000 */
[----:B------:R-:W2:Y:S02]  /*8460*/  @!P0 SYNCS.PHASECHK.TRANS64 P0, [R0+URZ], R2 ;  /* 0x00000002000085a7 */ /* 0x000ea400080010ff */
[----:B--2---:R-:W-:Y:S05]  /*8470*/  @!P0 BRA `(.L_x_163) ;  /* 0xfffffffc00f08947 */ /* 0x004fea000383ffff */
[----:B------:R-:W-:Y:S05]  /*8480*/  BRA `(.L_x_164) ;  /* 0xffffffb400a47947 */ /* 0x000fea000383ffff */
.L_x_59:
[----:B------:R-:W-:-:S07]  /*8490*/  MOV R0, UR5 ;  /* 0x0000000500007c02 */ /* 0x000fce0008000f00 */
.L_x_165:
[----:B-1----:R1:W2:Y:S02]  /*84a0*/  SYNCS.PHASECHK.TRANS64.TRYWAIT P0, [R0+URZ], R2 ;  /* 0x00000002000075a7 */ /* 0x0022a400080011ff */
[----:B--2---:R-:W-:Y:S05]  /*84b0*/  @!P0 NANOSLEEP.SYNCS 0x989680 ;  /* 0x009896800000895d */ /* 0x004fea0003900000 */
[----:B------:R-:W2:Y:S02]  /*84c0*/  @!P0 SYNCS.PHASECHK.TRANS64 P0, [R0+URZ], R2 ;  /* 0x00000002000085a7 */ /* 0x000ea400080010ff */
[----:B--2---:R-:W-:Y:S05]  /*84d0*/  @!P0 BRA `(.L_x_165) ;  /* 0xfffffffc00f08947 */ /* 0x004fea000383ffff */
[----:B------:R-:W-:Y:S05]  /*84e0*/  BRA `(.L_x_166) ;  /* 0xffffffb400b47947 */ /* 0x000fea000383ffff */
.L_x_62:
[----:B------:R-:W-:-:S07]  /*84f0*/  MOV R4, UR4 ;  /* 0x0000000400047c02 */ /* 0x000fce0008000f00 */
.L_x_167:
[----:B--2---:R2:W3:Y:S02]  /*8500*/  SYNCS.PHASECHK.TRANS64.TRYWAIT P1, [R4+URZ+0x1d8], R6 ;  /* 0x0001d806040075a7 */ /* 0x0044e400080211ff */
[----:B---3--:R-:W-:Y:S05]  /*8510*/  @!P1 NANOSLEEP.SYNCS 0x989680 ;  /* 0x009896800000995d */ /* 0x008fea0003900000 */
[----:B------:R-:W3:Y:S02]  /*8520*/  @!P1 SYNCS.PHASECHK.TRANS64 P1, [R4+URZ+0x1d8], R6 ;  /* 0x0001d806040095a7 */ /* 0x000ee400080210ff */
[----:B---3--:R-:W-:Y:S05]  /*8530*/  @!P1 BRA `(.L_x_167) ;  /* 0xfffffffc00f09947 */ /* 0x008fea000383ffff */
[----:B------:R-:W-:Y:S05]  /*8540*/  BRA `(.L_x_168) ;  /* 0xffffffb800247947 */ /* 0x000fea000383ffff */
.L_x_63:
[----:B--2---:R-:W-:-:S07]  /*8550*/  MOV R4, UR4 ;  /* 0x0000000400047c02 */ /* 0x004fce0008000f00 */
.L_x_169:
[----:B--2---:R2:W3:Y:S02]  /*8560*/  SYNCS.PHASECHK.TRANS64.TRYWAIT P1, [R4+URZ+0x1d0], R5 ;  /* 0x0001d005040075a7 */ /* 0x0044e400080211ff */
[----:B---3--:R-:W-:Y:S05]  /*8570*/  @!P1 NANOSLEEP.SYNCS 0x989680 ;  /* 0x009896800000995d */ /* 0x008fea0003900000 */
[----:B------:R-:W3:Y:S02]  /*8580*/  @!P1 SYNCS.PHASECHK.TRANS64 P1, [R4+URZ+0x1d0], R5 ;  /* 0x0001d005040095a7 */ /* 0x000ee400080210ff */
[----:B---3--:R-:W-:Y:S05]  /*8590*/  @!P1 BRA `(.L_x_169) ;  /* 0xfffffffc00f09947 */ /* 0x008fea000383ffff */
[----:B------:R-:W-:Y:S05]  /*85a0*/  BRA `(.L_x_170) ;  /* 0xffffffb8002c7947 */ /* 0x000fea000383ffff */
.L_x_71:
[----:B------:R-:W-:-:S07]  /*85b0*/  MOV R0, UR18 ;  /* 0x0000001200007c02 */ /* 0x000fce0008000f00 */
.L_x_171:
[----:B-1----:R1:W2:Y:S02]  /*85c0*/  SYNCS.PHASECHK.TRANS64.TRYWAIT P0, [R0+URZ+0x1d0], R4 ;  /* 0x0001d004000075a7 */ /* 0x0022a400080011ff */
[----:B--2---:R-:W-:Y:S05]  /*85d0*/  @!P0 NANOSLEEP.SYNCS 0x989680 ;  /* 0x009896800000895d */ /* 0x004fea0003900000 */
[----:B------:R-:W2:Y:S02]  /*85e0*/  @!P0 SYNCS.PHASECHK.TRANS64 P0, [R0+URZ+0x1d0], R4 ;  /* 0x0001d004000085a7 */ /* 0x000ea400080010ff */
[----:B--2---:R-:W-:Y:S05]  /*85f0*/  @!P0 BRA `(.L_x_171) ;  /* 0xfffffffc00f08947 */ /* 0x004fea000383ffff */
[----:B------:R-:W-:Y:S05]  /*8600*/  BRA `(.L_x_172) ;  /* 0xffffffbc00a87947 */ /* 0x000fea000383ffff */
.L_x_72:
[----:B------:R-:W-:-:S07]  /*8610*/  MOV R4, UR22 ;  /* 0x0000001600047c02 */ /* 0x000fce0008000f00 */
.L_x_173:
[----:B-1----:R1:W2:Y:S02]  /*8620*/  SYNCS.PHASECHK.TRANS64.TRYWAIT P0, [R4+URZ+0x1f0], R0 ;  /* 0x0001f000040075a7 */ /* 0x0022a400080011ff */
[----:B--2---:R-:W-:Y:S05]  /*8630*/  @!P0 NANOSLEEP.SYNCS 0x989680 ;  /* 0x009896800000895d */ /* 0x004fea0003900000 */
[----:B------:R-:W2:Y:S02]  /*8640*/  @!P0 SYNCS.PHASECHK.TRANS64 P0, [R4+URZ+0x1f0], R0 ;  /* 0x0001f000040085a7 */ /* 0x000ea400080010ff */
[----:B--2---:R-:W-:Y:S05]  /*8650*/  @!P0 BRA `(.L_x_173) ;  /* 0xfffffffc00f08947 */ /* 0x004fea000383ffff */
[----:B------:R-:W-:Y:S05]  /*8660*/  BRA `(.L_x_174) ;  /* 0xffffffbc00c47947 */ /* 0x000fea000383ffff */
.L_x_75:
[----:B-1----:R-:W-:Y:S07]  /*8670*/  MOV R0, UR16 ;  /* 0x0000001000007c02 */ /* 0x002fee0008000f00 */
.L_x_175:
[----:B-1----:R1:W2:Y:S02]  /*8680*/  SYNCS.PHASECHK.TRANS64.TRYWAIT P0, [R0+URZ], R5 ;  /* 0x00000005000075a7 */ /* 0x0022a400080011ff */
[----:B--2---:R-:W-:Y:S05]  /*8690*/  @!P0 NANOSLEEP.SYNCS 0x989680 ;  /* 0x009896800000895d */ /* 0x004fea0003900000 */
[----:B------:R-:W2:Y:S02]  /*86a0*/  @!P0 SYNCS.PHASECHK.TRANS64 P0, [R0+URZ], R5 ;  /* 0x00000005000085a7 */ /* 0x000ea400080010ff */
[----:B--2---:R-:W-:Y:S05]  /*86b0*/  @!P0 BRA `(.L_x_175) ;  /* 0xfffffffc00f08947 */ /* 0x004fea000383ffff */
[----:B------:R-:W-:Y:S05]  /*86c0*/  BRA `(.L_x_74) ;  /* 0xffffffbc00e87947 */ /* 0x000fea000383ffff */
.L_x_78:
[----:B------:R-:W-:-:S07]  /*86d0*/  MOV R0, UR4 ;  /* 0x0000000400007c02 */ /* 0x000fce0008000f00 */
.L_x_176:
[----:B-1----:R1:W3:Y:S02]  /*86e0*/  SYNCS.PHASECHK.TRANS64.TRYWAIT P0, [R0+URZ], R2 ;  /* 0x00000002000075a7 */ /* 0x0022e400080011ff */
[----:B---3--:R-:W-:Y:S05]  /*86f0*/  @!P0 NANOSLEEP.SYNCS 0x989680 ;  /* 0x009896800000895d */ /* 0x008fea0003900000 */
[----:B------:R-:W3:Y:S02]  /*8700*/  @!P0 SYNCS.PHASECHK.TRANS64 P0, [R0+URZ], R2 ;  /* 0x00000002000085a7 */ /* 0x000ee400080010ff */
[----:B---3--:R-:W-:Y:S05]  /*8710*/  @!P0 BRA `(.L_x_176) ;  /* 0xfffffffc00f08947 */ /* 0x008fea000383ffff */
[----:B------:R-:W-:Y:S05]  /*8720*/  BRA `(.L_x_177) ;  /* 0xffffffc000b47947 */ /* 0x000fea000383ffff */
.L_x_79:
[----:B------:R-:W-:-:S07]  /*8730*/  MOV R0, UR4 ;  /* 0x0000000400007c02 */ /* 0x000fce0008000f00 */
.L_x_178:
[----:B-1----:R1:W2:Y:S02]  /*8740*/  SYNCS.PHASECHK.TRANS64.TRYWAIT P0, [R0+URZ], R2 ;  /* 0x00000002000075a7 */ /* 0x0022a400080011ff */
[----:B--2---:R-:W-:Y:S05]  /*8750*/  @!P0 NANOSLEEP.SYNCS 0x989680 ;  /* 0x009896800000895d */ /* 0x004fea0003900000 */
[----:B------:R-:W2:Y:S02]  /*8760*/  @!P0 SYNCS.PHASECHK.TRANS64 P0, [R0+URZ], R2 ;  /* 0x00000002000085a7 */ /* 0x000ea400080010ff */
[----:B--2---:R-:W-:Y:S05]  /*8770*/  @!P0 BRA `(.L_x_178) ;  /* 0xfffffffc00f08947 */ /* 0x004fea000383ffff */
[----:B------:R-:W-:Y:S05]  /*8780*/  BRA `(.L_x_179) ;  /* 0xffffffc000c07947 */ /* 0x000fea000383ffff */
.L_x_84:
[----:B------:R-:W-:Y:S07]  /*8790*/  MOV R0, UR28 ;  /* 0x0000001c00007c02 */ /* 0x000fee0008000f00 */
.L_x_180:
[----:B--2---:R2:W3:Y:S02]  /*87a0*/  SYNCS.PHASECHK.TRANS64.TRYWAIT P0, [R0+URZ+0x1d0], R3 ;  /* 0x0001d003000075a7 */ /* 0x0044e400080011ff */
[----:B---3--:R-:W-:Y:S05]  /*87b0*/  @!P0 NANOSLEEP.SYNCS 0x989680 ;  /* 0x009896800000895d */ /* 0x008fea0003900000 */
[----:B------:R-:W3:Y:S02]  /*87c0*/  @!P0 SYNCS.PHASECHK.TRANS64 P0, [R0+URZ+0x1d0], R3 ;  /* 0x0001d003000085a7 */ /* 0x000ee400080010ff */
[----:B---3--:R-:W-:Y:S05]  /*87d0*/  @!P0 BRA `(.L_x_180) ;  /* 0xfffffffc00f08947 */ /* 0x008fea000383ffff */
[----:B------:R-:W-:Y:S05]  /*87e0*/  BRA `(.L_x_181) ;  /* 0xffffffc400e87947 */ /* 0x000fea000383ffff */
.L_x_87:
[----:B------:R-:W-:Y:S07]  /*87f0*/  MOV R0, UR28 ;  /* 0x0000001c00007c02 */ /* 0x000fee0008000f00 */
.L_x_182:
[----:B--2---:R2:W3:Y:S02]  /*8800*/  SYNCS.PHASECHK.TRANS64.TRYWAIT P3, [R0+URZ+0x1c8], R12 ;  /* 0x0001c80c000075a7 */ /* 0x0044e400080611ff */
[----:B---3--:R-:W-:Y:S05]  /*8810*/  @!P3 NANOSLEEP.SYNCS 0x989680 ;  /* 0x009896800000b95d */ /* 0x008fea0003900000 */
[----:B------:R-:W3:Y:S02]  /*8820*/  @!P3 SYNCS.PHASECHK.TRANS64 P3, [R0+URZ+0x1c8], R12 ;  /* 0x0001c80c0000b5a7 */ /* 0x000ee400080610ff */
[----:B---3--:R-:W-:Y:S05]  /*8830*/  @!P3 BRA `(.L_x_182) ;  /* 0xfffffffc00f0b947 */ /* 0x008fea000383ffff */
[----:B------:R-:W-:Y:S05]  /*8840*/  BRA `(.L_x_86) ;  /* 0xffffffcc00447947 */ /* 0x000fea000383ffff */
.L_x_90:
[----:B--2---:R-:W-:Y:S07]  /*8850*/  MOV R0, UR28 ;  /* 0x0000001c00007c02 */ /* 0x004fee0008000f00 */
.L_x_183:
[----:B--2---:R2:W3:Y:S02]  /*8860*/  SYNCS.PHASECHK.TRANS64.TRYWAIT P0, [R0+URZ+0x1b8], R3 ;  /* 0x0001b803000075a7 */ /* 0x0044e400080011ff */
[----:B---3--:R-:W-:Y:S05]  /*8870*/  @!P0 NANOSLEEP.SYNCS 0x989680 ;  /* 0x009896800000895d */ /* 0x008fea0003900000 */
[----:B------:R-:W3:Y:S02]  /*8880*/  @!P0 SYNCS.PHASECHK.TRANS64 P0, [R0+URZ+0x1b8], R3 ;  /* 0x0001b803000085a7 */ /* 0x000ee400080010ff */
[----:B---3--:R-:W-:Y:S05]  /*8890*/  @!P0 BRA `(.L_x_183) ;  /* 0xfffffffc00f08947 */ /* 0x008fea000383ffff */
[----:B------:R-:W-:Y:S05]  /*88a0*/  BRA `(.L_x_184) ;  /* 0xffffffcc00907947 */ /* 0x000fea000383ffff */
.L_x_93:
[----:B------:R-:W-:Y:S07]  /*88b0*/  MOV R0, UR43 ;  /* 0x0000002b00007c02 */ /* 0x000fee0008000f00 */
.L_x_185:
[----:B-1----:R1:W2:Y:S02]  /*88c0*/  SYNCS.PHASECHK.TRANS64.TRYWAIT P0, [R0+URZ+0x1d0], R2 ;  /* 0x0001d002000075a7 */ /* 0x0022a400080011ff */
[----:B--2---:R-:W-:Y:S05]  /*88d0*/  @!P0 NANOSLEEP.SYNCS 0x989680 ;  /* 0x009896800000895d */ /* 0x004fea0003900000 */
[----:B------:R-:W2:Y:S02]  /*88e0*/  @!P0 SYNCS.PHASECHK.TRANS64 P0, [R0+URZ+0x1d0], R2 ;  /* 0x0001d002000085a7 */ /* 0x000ea400080010ff */
[----:B--2---:R-:W-:Y:S05]  /*88f0*/  @!P0 BRA `(.L_x_185) ;  /* 0xfffffffc00f08947 */ /* 0x004fea000383ffff */
[----:B------:R-:W-:Y:S05]  /*8900*/  BRA `(.L_x_186) ;  /* 0xffffffd400347947 */ /* 0x000fea000383ffff */
.L_x_104:
[----:B-1----:R-:W-:Y:S04]  /*8910*/  MOV R3, UR43 ;  /* 0x0000002b00037c02 */ /* 0x002fe80008000f00 */
[----:B------:R1:W2:Y:S03]  /*8920*/  SYNCS.PHASECHK.TRANS64.TRYWAIT P1, [R3+URZ+0x1b0], R4 ;  /* 0x0001b004030075a7 */ /* 0x0002a600080211ff */
[----:B--2---:R-:W-:Y:S05]  /*8930*/  @!P1 NANOSLEEP.SYNCS 0x989680 ;  /* 0x009896800000995d */ /* 0x004fea0003900000 */
[----:B------:R-:W2:Y:S02]  /*8940*/  @!P1 SYNCS.PHASECHK.TRANS64 P1, [R3+URZ+0x1b0], R4 ;  /* 0x0001b004030095a7 */ /* 0x000ea400080210ff */
[----:B--2---:R-:W-:Y:S05]  /*8950*/  @!P1 BRA `(.L_x_104) ;  /* 0xfffffffc00ec9947 */ /* 0x004fea000383ffff */
[----:B------:R-:W-:Y:S05]  /*8960*/  BRA `(.L_x_103) ;  /* 0xffffffe000707947 */ /* 0x000fea000383ffff */
.L_x_106:
[----:B-1----:R1:W2:Y:S02]  /*8970*/  SYNCS.PHASECHK.TRANS64.TRYWAIT P1, [R22+URZ+0x1e0], R0 ;  /* 0x0001e000160075a7 */ /* 0x0022a400080211ff */
[----:B--2---:R-:W-:Y:S05]  /*8980*/  @!P1 NANOSLEEP.SYNCS 0x989680 ;  /* 0x009896800000995d */ /* 0x004fea0003900000 */
[----:B------:R-:W2:Y:S02]  /*8990*/  @!P1 SYNCS.PHASECHK.TRANS64 P1, [R22+URZ+0x1e0], R0 ;  /* 0x0001e000160095a7 */ /* 0x000ea400080210ff */
[----:B--2---:R-:W-:Y:S05]  /*89a0*/  @!P1 BRA `(.L_x_106) ;  /* 0xfffffffc00f09947 */ /* 0x004fea000383ffff */
[----:B------:R-:W-:Y:S05]  /*89b0*/  BRA `(.L_x_105) ;  /* 0xffffffe000b07947 */ /* 0x000fea000383ffff */
        .weak           $__internal_0_$__cuda_sm10x_tcgen05_guardrail_trap_col_being_dealloced_not_returned_by_alloc
        .type           $__internal_0_$__cuda_sm10x_tcgen05_guardrail_trap_col_being_dealloced_not_returned_by_alloc,@function
        .size           $__internal_0_$__cuda_sm10x_tcgen05_guardrail_trap_col_being_dealloced_not_returned_by_alloc,($__internal_1_$__cuda_sm10x_tcgen05_guardrail_trap_phase_invalid_during_alloc - $__internal_0_$__cuda_sm10x_tcgen05_guardrail_trap_col_being_dealloced_not_returned_by_alloc)
$__internal_0_$__cuda_sm10x_tcgen05_guardrail_trap_col_being_dealloced_not_returned_by_alloc:
[----:B------:R-:W-:Y:S05]  /*89c0*/  BPT.TRAP 0x1 ;  /* 0x000000040000795c */ /* 0x000fea0000300000 */
[----:B------:R-:W-:-:S04]  /*89d0*/  HFMA2 R3, -RZ, RZ, 0, 0 ;  /* 0x00000000ff037431 */ /* 0x000fc800000001ff */
[----:B------:R-:W-:Y:S05]  /*89e0*/  RET.REL.NODEC R2 `(_ZN7cutlass13device_kernelINS_4conv6kernel13ConvUniversalINS1_16ConvProblemShapeILNS1_8OperatorE0ELi3EEENS1_10collective14CollectiveConvINS1_47MainloopSm100TmaUmmaWarpSpecializedImplicitGemmILS5_0ELi27ELi3ELi1ELi2EN4cute5tupleIJNSA_1CILi1EEESD_SD_EEEEENSB_IJNSC_ILi64EEESG_NSB_IJSG_EEEEEENS_12float_e4m3_tESJ_NSA_8TiledMMAINSA_8MMA_AtomIJNSA_10MMA_TraitsINSA_19SM100_MMA_F8F6F4_SSEJSJ_SJ_fSG_SG_NSA_17integral_constantINSA_4UMMA5MajorELSQ_0EEESR_NSO_INSP_7ScaleInELSS_0EEEST_EEEEEENSA_6LayoutISE_NSB_IJNSC_ILi0EEESX_SX_EEEEENSB_IJNSA_10UnderscoreES10_S10_EEEEENS7_6detail27Sm100ImplicitGemmTileTraitsINSA_20SM90_TMA_LOAD_IM2COLENSA_14ComposedLayoutINSA_7SwizzleILi2ELi4ELi3EEENSA_18smem_ptr_flag_bitsILi8EEENSW_INSB_IJNSC_ILi8EEESG_EEENSB_IJSG_SD_EEEEEEEvEENS14_INSA_13SM90_TMA_LOADES1F_vEEEENS_8epilogue10collective18CollectiveEpilogueINS1K_23Sm100TmaWarpSpecializedILi1ELi1ELi32ELb0ELb0EEEJSI_NSB_IJNSW_ISG_SD_EES1P_EEESJ_NSB_IJNSB_IJllllEEESD_SX_EEESJ_S1S_NS1K_6fusion15FusionCallbacksIS1O_NS1T_17LinearCombinationISJ_fSJ_fLNS_15FloatRoundStyleE2EEESI_S1Q_JEEENSA_5SM1004TMEM4LOAD26SM100_TMEM_LOAD_16dp32b32xES15_S1F_NSA_39AutoVectorizingCopyWithAssumedAlignmentILi128EEENSA_21SM90_TMA_STORE_IM2COLES1F_S24_S24_EEEvvEEEEvNT_6ParamsE) ;  /* 0xffffff7402847950 */ /* 0x000fea0003c3ffff */
        .weak           $__internal_1_$__cuda_sm10x_tcgen05_guardrail_trap_phase_invalid_during_alloc
        .type           $__internal_1_$__cuda_sm10x_tcgen05_guardrail_trap_phase_invalid_during_alloc,@function
        .size           $__internal_1_$__cuda_sm10x_tcgen05_guardrail_trap_phase_invalid_during_alloc,($__internal_2_$__cuda_sm10x_tcgen05_guardrail_trap_unallocated_columns_being_dealloced - $__internal_1_$__cuda_sm10x_tcgen05_guardrail_trap_phase_invalid_during_alloc)
$__internal_1_$__cuda_sm10x_tcgen05_guardrail_trap_phase_invalid_during_alloc:
[----:B------:R-:W-:Y:S05]  /*89f0*/  BPT.TRAP 0x1 ;  /* 0x000000040000795c */ /* 0x000fea0000300000 */
[----:B------:R-:W-:-:S04]  /*8a00*/  MOV R3, 0x0 ;  /* 0x0000000000037802 */ /* 0x000fc80000000f00 */
[----:B------:R-:W-:Y:S05]  /*8a10*/  RET.REL.NODEC R2 `(_ZN7cutlass13device_kernelINS_4conv6kernel13ConvUniversalINS1_16ConvProblemShapeILNS1_8OperatorE0ELi3EEENS1_10collective14CollectiveConvINS1_47MainloopSm100TmaUmmaWarpSpecializedImplicitGemmILS5_0ELi27ELi3ELi1ELi2EN4cute5tupleIJNSA_1CILi1EEESD_SD_EEEEENSB_IJNSC_ILi64EEESG_NSB_IJSG_EEEEEENS_12float_e4m3_tESJ_NSA_8TiledMMAINSA_8MMA_AtomIJNSA_10MMA_TraitsINSA_19SM100_MMA_F8F6F4_SSEJSJ_SJ_fSG_SG_NSA_17integral_constantINSA_4UMMA5MajorELSQ_0EEESR_NSO_INSP_7ScaleInELSS_0EEEST_EEEEEENSA_6LayoutISE_NSB_IJNSC_ILi0EEESX_SX_EEEEENSB_IJNSA_10UnderscoreES10_S10_EEEEENS7_6detail27Sm100ImplicitGemmTileTraitsINSA_20SM90_TMA_LOAD_IM2COLENSA_14ComposedLayoutINSA_7SwizzleILi2ELi4ELi3EEENSA_18smem_ptr_flag_bitsILi8EEENSW_INSB_IJNSC_ILi8EEESG_EEENSB_IJSG_SD_EEEEEEEvEENS14_INSA_13SM90_TMA_LOADES1F_vEEEENS_8epilogue10collective18CollectiveEpilogueINS1K_23Sm100TmaWarpSpecializedILi1ELi1ELi32ELb0ELb0EEEJSI_NSB_IJNSW_ISG_SD_EES1P_EEESJ_NSB_IJNSB_IJllllEEESD_SX_EEESJ_S1S_NS1K_6fusion15FusionCallbacksIS1O_NS1T_17LinearCombinationISJ_fSJ_fLNS_15FloatRoundStyleE2EEESI_S1Q_JEEENSA_5SM1004TMEM4LOAD26SM100_TMEM_LOAD_16dp32b32xES15_S1F_NSA_39AutoVectorizingCopyWithAssumedAlignmentILi128EEENSA_21SM90_TMA_STORE_IM2COLES1F_S24_S24_EEEvvEEEEvNT_6ParamsE) ;  /* 0xffffff7402787950 */ /* 0x000fea0003c3ffff */
        .weak           $__internal_2_$__cuda_sm10x_tcgen05_guardrail_trap_unallocated_columns_being_dealloced
        .type           $__internal_2_$__cuda_sm10x_tcgen05_guardrail_trap_unallocated_columns_being_dealloced,@function
        .size           $__internal_2_$__cuda_sm10x_tcgen05_guardrail_trap_unallocated_columns_being_dealloced,(.L_x_188 - $__internal_2_$__cuda_sm10x_tcgen05_guardrail_trap_unallocated_columns_being_dealloced)
$__internal_2_$__cuda_sm10x_tcgen05_guardrail_trap_unallocated_columns_being_dealloced:
[----:B------:R-:W-:Y:S05]  /*8a20*/  BPT.TRAP 0x1 ;  /* 0x000000040000795c */ /* 0x000fea0000300000 */
[----:B------:R-:W-:-:S04]  /*8a30*/  HFMA2 R3, -RZ, RZ, 0, 0 ;  /* 0x00000000ff037431 */ /* 0x000fc800000001ff */
[----:B------:R-:W-:Y:S05]  /*8a40*/  RET.REL.NODEC R2 `(_ZN7cutlass13device_kernelINS_4conv6kernel13ConvUniversalINS1_16ConvProblemShapeILNS1_8OperatorE0ELi3EEENS1_10collective14CollectiveConvINS1_47MainloopSm100TmaUmmaWarpSpecializedImplicitGemmILS5_0ELi27ELi3ELi1ELi2EN4cute5tupleIJNSA_1CILi1EEESD_SD_EEEEENSB_IJNSC_ILi64EEESG_NSB_IJSG_EEEEEENS_12float_e4m3_tESJ_NSA_8TiledMMAINSA_8MMA_AtomIJNSA_10MMA_TraitsINSA_19SM100_MMA_F8F6F4_SSEJSJ_SJ_fSG_SG_NSA_17integral_constantINSA_4UMMA5MajorELSQ_0EEESR_NSO_INSP_7ScaleInELSS_0EEEST_EEEEEENSA_6LayoutISE_NSB_IJNSC_ILi0EEESX_SX_EEEEENSB_IJNSA_10UnderscoreES10_S10_EEEEENS7_6detail27Sm100ImplicitGemmTileTraitsINSA_20SM90_TMA_LOAD_IM2COLENSA_14ComposedLayoutINSA_7SwizzleILi2ELi4ELi3EEENSA_18smem_ptr_flag_bitsILi8EEENSW_INSB_IJNSC_ILi8EEESG_EEENSB_IJSG_SD_EEEEEEEvEENS14_INSA_13SM90_TMA_LOADES1F_vEEEENS_8epilogue10collective18CollectiveEpilogueINS1K_23Sm100TmaWarpSpecializedILi1ELi1ELi32ELb0ELb0EEEJSI_NSB_IJNSW_ISG_SD_EES1P_EEESJ_NSB_IJNSB_IJllllEEESD_SX_EEESJ_S1S_NS1K_6fusion15FusionCallbacksIS1O_NS1T_17LinearCombinationISJ_fSJ_fLNS_15FloatRoundStyleE2EEESI_S1Q_JEEENSA_5SM1004TMEM4LOAD26SM100_TMEM_LOAD_16dp32b32xES15_S1F_NSA_39AutoVectorizingCopyWithAssumedAlignmentILi128EEENSA_21SM90_TMA_STORE_IM2COLES1F_S24_S24_EEEvvEEEEvNT_6ParamsE) ;  /* 0xffffff74026c7950 */ /* 0x000fea0003c3ffff */
.L_x_187:
[----:B------:R-:W-:-:S00]  /*8a50*/  BRA `(.L_x_187) ;  /* 0xfffffffc00fc7947 */ /* 0x000fc0000383ffff */
[----:B------:R-:W-:-:S00]  /*8a60*/  NOP ;  /* 0x0000000000007918 */ /* 0x000fc00000000000 */
        /* <DEDUP_REMOVED lines=9> */
.L_x_188:


//--------------------- .nv.global.init           --------------------------
	.section	.nv.global.init,"aw",@progbits
.nv.global.init:
	.type		$str$29,@object
	.size		$str$29,($str$30 - $str$29)
$str$29:
        /*0000*/ 	.byte	0x28, 0x61, 0x64, 0x64, 0x72, 0x65, 0x73, 0x73, 0x20, 0x26, 0x20, 0x6d, 0x61, 0x73, 0x6b, 0x29
        /*0010*/ 	.byte	0x20, 0x3d, 0x3d, 0x20, 0x30, 0x00
	.type		$str$30,@object
	.size		$str$30,($str$28 - $str$30)
$str$30:
        /*0016*/ 	.byte	0x2f, 0x74, 0x6d, 0x70, 0x2f, 0x63, 0x75, 0x74, 0x6c, 0x61, 0x73, 0x73, 0x5f, 0x73, 0x77, 0x65
        /*0026*/ 	.byte	0x65, 0x70, 0x5f, 0x73, 0x72, 0x63, 0x2f, 0x69, 0x6e, 0x63, 0x6c, 0x75, 0x64, 0x65, 0x2f, 0x63
        /*0036*/ 	.byte	0x75, 0x74, 0x65, 0x2f, 0x70, 0x6f, 0x69, 0x6e, 0x74, 0x65, 0x72, 0x5f, 0x66, 0x6c, 0x61, 0x67
        /*0046*/ 	.byte	0x67, 0x65, 0x64, 0x2e, 0x68, 0x70, 0x70, 0x00
	.type		$str$28,@object
	.size		$str$28,($str$27 - $str$28)
$str$28:
        /*004e*/ 	.byte	0x2f, 0x74, 0x6d, 0x70, 0x2f, 0x63, 0x75, 0x74, 0x6c, 0x61, 0x73, 0x73, 0x5f, 0x73, 0x77, 0x65
        /*005e*/ 	.byte	0x65, 0x70, 0x5f, 0x73, 0x72, 0x63, 0x2f, 0x69, 0x6e, 0x63, 0x6c, 0x75, 0x64, 0x65, 0x2f, 0x63
        /*006e*/ 	.byte	0x75, 0x74, 0x65, 0x2f, 0x61, 0x74, 0x6f, 0x6d, 0x2f, 0x63, 0x6f, 0x70, 0x79, 0x5f, 0x74, 0x72
        /*007e*/ 	.byte	0x61, 0x69, 0x74, 0x73, 0x5f, 0x73, 0x6d, 0x31, 0x30, 0x30, 0x2e, 0x68, 0x70, 0x70, 0x00
	.type		$str$27,@object
	.size		$str$27,(__unnamed_1 - $str$27)
$str$27:
        /*008d*/ 	.byte	0x28, 0x28, 0x75, 0x69, 0x6e, 0x74, 0x33, 0x32, 0x5f, 0x74, 0x28, 0x74, 0x68, 0x72, 0x65, 0x61
        /*009d*/ 	.byte	0x64, 0x49, 0x64, 0x78, 0x2e, 0x78, 0x29, 0x20, 0x2f, 0x20, 0x33, 0x32, 0x29, 0x20, 0x25, 0x20
        /*00ad*/ 	.byte	0x34, 0x29, 0x20, 0x3d, 0x3d, 0x20, 0x28, 0x28, 0x28, 0x74, 0x6d, 0x65, 0x6d, 0x5f, 0x61, 0x64
        /*00bd*/ 	.byte	0x64, 0x72, 0x20, 0x3e, 0x3e, 0x20, 0x31, 0x36, 0x29, 0x20, 0x2f, 0x20, 0x33, 0x32, 0x29, 0x20
        /*00cd*/ 	.byte	0x25, 0x20, 0x34, 0x29, 0x00
	.type		__unnamed_1,@object
	.size		__unnamed_1,(__unnamed_2 - __unnamed_1)
__unnamed_1:
        /*00d2*/ 	.byte	0x61, 0x75, 0x74, 0x6f, 0x20, 0x63, 0x75, 0x74, 0x65, 0x3a, 0x3a, 0x61, 0x73, 0x5f, 0x70, 0x6f
        /* <DEDUP_REMOVED lines=24> */
        /*0262*/ 	.byte	0x3c, 0x34, 0x30, 0x39, 0x36, 0x3e, 0x3e, 0x3e, 0x3e, 0x5d, 0x00
	.type		__unnamed_2,@object
	.size		__unnamed_2,(.L_2 - __unnamed_2)
__unnamed_2:
        /* <DEDUP_REMOVED lines=40> */
        /*04ed*/ 	.byte	0x74, 0x65, 0x3a, 0x3a, 0x43, 0x3c, 0x30, 0x3e, 0x3e, 0x3e, 0x3e, 0x5d, 0x00
.L_2:


//--------------------- .nv.shared._ZN7cutlass13device_kernelINS_4conv6kernel13ConvUniversalINS1_16ConvProblemShapeILNS1_8OperatorE0ELi3EEENS1_10collective14CollectiveConvINS1_47MainloopSm100TmaUmmaWarpSpecializedImplicitGemmILS5_0ELi27ELi3ELi1ELi2EN4cute5tupleIJNSA_1CILi1EEESD_SD_EEEEENSB_IJNSC_ILi64EEESG_NSB_IJSG_EEEEEENS_12float_e4m3_tESJ_NSA_8TiledMMAINSA_8MMA_AtomIJNSA_10MMA_TraitsINSA_19SM100_MMA_F8F6F4_SSEJSJ_SJ_fSG_SG_NSA_17integral_constantINSA_4UMMA5MajorELSQ_0EEESR_NSO_INSP_7ScaleInELSS_0EEEST_EEEEEENSA_6LayoutISE_NSB_IJNSC_ILi0EEESX_SX_EEEEENSB_IJNSA_10UnderscoreES10_S10_EEEEENS7_6detail27Sm100ImplicitGemmTileTraitsINSA_20SM90_TMA_LOAD_IM2COLENSA_14ComposedLayoutINSA_7SwizzleILi2ELi4ELi3EEENSA_18smem_ptr_flag_bitsILi8EEENSW_INSB_IJNSC_ILi8EEESG_EEENSB_IJSG_SD_EEEEEEEvEENS14_INSA_13SM90_TMA_LOADES1F_vEEEENS_8epilogue10collective18CollectiveEpilogueINS1K_23Sm100TmaWarpSpecializedILi1ELi1ELi32ELb0ELb0EEEJSI_NSB_IJNSW_ISG_SD_EES1P_EEESJ_NSB_IJNSB_IJllllEEESD_SX_EEESJ_S1S_NS1K_6fusion15FusionCallbacksIS1O_NS1T_17LinearCombinationISJ_fSJ_fLNS_15FloatRoundStyleE2EEESI_S1Q_JEEENSA_5SM1004TMEM4LOAD26SM100_TMEM_LOAD_16dp32b32xES15_S1F_NSA_39AutoVectorizingCopyWithAssumedAlignmentILi128EEENSA_21SM90_TMA_STORE_IM2COLES1F_S24_S24_EEEvvEEEEvNT_6ParamsE --------------------------
	.section	.nv.shared._ZN7cutlass13device_kernelINS_4conv6kernel13ConvUniversalINS1_16ConvProblemShapeILNS1_8OperatorE0ELi3EEENS1_10collective14CollectiveConvINS1_47MainloopSm100TmaUmmaWarpSpecializedImplicitGemmILS5_0ELi27ELi3ELi1ELi2EN4cute5tupleIJNSA_1CILi1EEESD_SD_EEEEENSB_IJNSC_ILi64EEESG_NSB_IJSG_EEEEEENS_12float_e4m3_tESJ_NSA_8TiledMMAINSA_8MMA_AtomIJNSA_10MMA_TraitsINSA_19SM100_MMA_F8F6F4_SSEJSJ_SJ_fSG_SG_NSA_17integral_constantINSA_4UMMA5MajorELSQ_0EEESR_NSO_INSP_7ScaleInELSS_0EEEST_EEEEEENSA_6LayoutISE_NSB_IJNSC_ILi0EEESX_SX_EEEEENSB_IJNSA_10UnderscoreES10_S10_EEEEENS7_6detail27Sm100ImplicitGemmTileTraitsINSA_20SM90_TMA_LOAD_IM2COLENSA_14ComposedLayoutINSA_7SwizzleILi2ELi4ELi3EEENSA_18smem_ptr_flag_bitsILi8EEENSW_INSB_IJNSC_ILi8EEESG_EEENSB_IJSG_SD_EEEEEEEvEENS14_INSA_13SM90_TMA_LOADES1F_vEEEENS_8epilogue10collective18CollectiveEpilogueINS1K_23Sm100TmaWarpSpecializedILi1ELi1ELi32ELb0ELb0EEEJSI_NSB_IJNSW_ISG_SD_EES1P_EEESJ_NSB_IJNSB_IJllllEEESD_SX_EEESJ_S1S_NS1K_6fusion15FusionCallbacksIS1O_NS1T_17LinearCombinationISJ_fSJ_fLNS_15FloatRoundStyleE2EEESI_S1Q_JEEENSA_5SM1004TMEM4LOAD26SM100_TMEM_LOAD_16dp32b32xES15_S1F_NSA_39AutoVectorizingCopyWithAssumedAlignmentILi128EEENSA_21SM90_TMA_STORE_IM2COLES1F_S24_S24_EEEvvEEEEvNT_6ParamsE,"aw",@nobits
	.sectionflags	@""
	.align	16
	.zero		1024


//--------------------- .nv.shared.reserved.0     --------------------------
	.section	.nv.shared.reserved.0,"aw",@nobits
	.weak		__nv_reservedSMEM_offset_0_alias
	.size		__nv_reservedSMEM_offset_0_alias, 0, 64
	.other		__nv_reservedSMEM_offset_0_alias,@"STO_CUDA_RESERVED_SHARED STV_DEFAULT"
__nv_reservedSMEM_offset_0_alias:
	.zero		0
.nv.shared.reserved.0:
	.zero		64
	.weak		__nv_reservedSMEM_tcgen05_partition
	.type		__nv_reservedSMEM_tcgen05_partition,@object
	.size		__nv_reservedSMEM_tcgen05_partition,(.L_0 - __nv_reservedSMEM_tcgen05_partition)
__nv_reservedSMEM_tcgen05_partition:
	.zero		32
.L_0:


//--------------------- .nv.global                --------------------------
	.section	.nv.global,"aw",@nobits
.nv.global:
	.type		_ZN39_INTERNAL_a676cbb1_4_k_cu_90bef0ad_30744cute1_E,@object
	.size		_ZN39_INTERNAL_a676cbb1_4_k_cu_90bef0ad_30744cute1_E,(_ZN39_INTERNAL_a676cbb1_4_k_cu_90bef0ad_30744cuda3std3__45__cpo6cbeginE - _ZN39_INTERNAL_a676cbb1_4_k_cu_90bef0ad_30744cute1_E)
_ZN39_INTERNAL_a676cbb1_4_k_cu_90bef0ad_30744cute1_E:
	.zero		1
	.type		_ZN39_INTERNAL_a676cbb1_4_k_cu_90bef0ad_30744cuda3std3__45__cpo6cbeginE,@object
	.size		_ZN39_INTERNAL_a676cbb1_4_k_cu_90bef0ad_30744cuda3std3__45__cpo6cbeginE,(_ZN39_INTERNAL_a676cbb1_4_k_cu_90bef0ad_30744cuda3std3__48in_placeE - _ZN39_INTERNAL_a676cbb1_4_k_cu_90bef0ad_30744cuda3std3__45__cpo6cbeginE)
_ZN39_INTERNAL_a676cbb1_4_k_cu_90bef0ad_30744cuda3std3__45__cpo6cbeginE:
	.zero		1
	.type		_ZN39_INTERNAL_a676cbb1_4_k_cu_90bef0ad_30744cuda3std3__48in_placeE,@object
	.size		_ZN39_INTERNAL_a676cbb1_4_k_cu_90bef0ad_30744cuda3std3__48in_placeE,(_ZN39_INTERNAL_a676cbb1_4_k_cu_90bef0ad_30744cuda3std6ranges3__45__cpo9iter_moveE - _ZN39_INTERNAL_a676cbb1_4_k_cu_90bef0ad_30744cuda3std3__48in_placeE)
_ZN39_INTERNAL_a676cbb1_4_k_cu_90bef0ad_30744cuda3std3__48in_placeE:
	.zero		1
	.type		_ZN39_INTERNAL_a676cbb1_4_k_cu_90bef0ad_30744cuda3std6ranges3__45__cpo9iter_moveE,@object
	.size		_ZN39_INTERNAL_a676cbb1_4_k_cu_90bef0ad_30744cuda3std6ranges3__45__cpo9iter_moveE,(_ZN39_INTERNAL_a676cbb1_4_k_cu_90bef0ad_30744cuda3std3__45__cpo5beginE - _ZN39_INTERNAL_a676cbb1_4_k_cu_90bef0ad_30744cuda3std6ranges3__45__cpo9iter_moveE)
_ZN39_INTERNAL_a676cbb1_4_k_cu_90bef0ad_30744cuda3std6ranges3__45__cpo9iter_moveE:
	.zero		1
	.type		_ZN39_INTERNAL_a676cbb1_4_k_cu_90bef0ad_30744cuda3std3__45__cpo5beginE,@object
	.size		_ZN39_INTERNAL_a676cbb1_4_k_cu_90bef0ad_30744cuda3std3__45__cpo5beginE,(_ZN39_INTERNAL_a676cbb1_4_k_cu_90bef0ad_30744cuda3std3__441_GLOBAL__N__a676cbb1_4_k_cu_90bef0ad_30746ignoreE - _ZN39_INTERNAL_a676cbb1_4_k_cu_90bef0ad_30744cuda3std3__45__cpo5beginE)
_ZN39_INTERNAL_a676cbb1_4_k_cu_90bef0ad_30744cuda3std3__45__cpo5beginE:
	.zero		1
	.type		_ZN39_INTERNAL_a676cbb1_4_k_cu_90bef0ad_30744cuda3std3__441_GLOBAL__N__a676cbb1_4_k_cu_90bef0ad_30746ignoreE,@object
	.size		_ZN39_INTERNAL_a676cbb1_4_k_cu_90bef0ad_30744cuda3std3__441_GLOBAL__N__a676cbb1_4_k_cu_90bef0ad_30746ignoreE,(_ZN39_INTERNAL_a676cbb1_4_k_cu_90bef0ad_30744cute7productE - _ZN39_INTERNAL_a676cbb1_4_k_cu_90bef0ad_30744cuda3std3__441_GLOBAL__N__a676cbb1_4_k_cu_90bef0ad_30746ignoreE)
_ZN39_INTERNAL_a676cbb1_4_k_cu_90bef0ad_30744cuda3std3__441_GLOBAL__N__a676cbb1_4_k_cu_90bef0ad_30746ignoreE:
	.zero		1
	.type		_ZN39_INTERNAL_a676cbb1_4_k_cu_90bef0ad_30744cute7productE,@object
	.size		_ZN39_INTERNAL_a676cbb1_4_k_cu_90bef0ad_30744cute7productE,(_ZN39_INTERNAL_a676cbb1_4_k_cu_90bef0ad_30744cuda3std3__45__cpo3endE - _ZN39_INTERNAL_a676cbb1_4_k_cu_90bef0ad_30744cute7productE)
_ZN39_INTERNAL_a676cbb1_4_k_cu_90bef0ad_30744cute7productE:
	.zero		1
	.type		_ZN39_INTERNAL_a676cbb1_4_k_cu_90bef0ad_30744cuda3std3__45__cpo3endE,@object
	.size		_ZN39_INTERNAL_a676cbb1_4_k_cu_90bef0ad_30744cuda3std3__45__cpo3endE,(_ZN39_INTERNAL_a676cbb1_4_k_cu_90bef0ad_30744cuda3std3__419piecewise_constructE - _ZN39_INTERNAL_a676cbb1_4_k_cu_90bef0ad_30744cuda3std3__45__cpo3endE)
_ZN39_INTERNAL_a676cbb1_4_k_cu_90bef0ad_30744cuda3std3__45__cpo3endE:
	.zero		1
	.type		_ZN39_INTERNAL_a676cbb1_4_k_cu_90bef0ad_30744cuda3std3__419piecewise_constructE,@object
	.size		_ZN39_INTERNAL_a676cbb1_4_k_cu_90bef0ad_30744cuda3std3__419piecewise_constructE,(_ZN39_INTERNAL_a676cbb1_4_k_cu_90bef0ad_30744cuda3std3__45__cpo4cendE - _ZN39_INTERNAL_a676cbb1_4_k_cu_90bef0ad_30744cuda3std3__419piecewise_constructE)
_ZN39_INTERNAL_a676cbb1_4_k_cu_90bef0ad_30744cuda3std3__419piecewise_constructE:
	.zero		1
	.type		_ZN39_INTERNAL_a676cbb1_4_k_cu_90bef0ad_30744cuda3std3__45__cpo4cendE,@object
	.size		_ZN39_INTERNAL_a676cbb1_4_k_cu_90bef0ad_30744cuda3std3__45__cpo4cendE,(_ZN39_INTERNAL_a676cbb1_4_k_cu_90bef0ad_30744cuda3std6ranges3__45__cpo4swapE - _ZN39_INTERNAL_a676cbb1_4_k_cu_90bef0ad_30744cuda3std3__45__cpo4cendE)
_ZN39_INTERNAL_a676cbb1_4_k_cu_90bef0ad_30744cuda3std3__45__cpo4cendE:
	.zero		1
	.type		_ZN39_INTERNAL_a676cbb1_4_k_cu_90bef0ad_30744cuda3std6ranges3__45__cpo4swapE,@object
	.size		_ZN39_INTERNAL_a676cbb1_4_k_cu_90bef0ad_30744cuda3std6ranges3__45__cpo4swapE,(.L_10 - _ZN39_INTERNAL_a676cbb1_4_k_cu_90bef0ad_30744cuda3std6ranges3__45__cpo4swapE)
_ZN39_INTERNAL_a676cbb1_4_k_cu_90bef0ad_30744cuda3std6ranges3__45__cpo4swapE:
	.zero		1
.L_10:


//--------------------- .nv.constant0._ZN7cutlass13device_kernelINS_4conv6kernel13ConvUniversalINS1_16ConvProblemShapeILNS1_8OperatorE0ELi3EEENS1_10collective14CollectiveConvINS1_47MainloopSm100TmaUmmaWarpSpecializedImplicitGemmILS5_0ELi27ELi3ELi1ELi2EN4cute5tupleIJNSA_1CILi1EEESD_SD_EEEEENSB_IJNSC_ILi64EEESG_NSB_IJSG_EEEEEENS_12float_e4m3_tESJ_NSA_8TiledMMAINSA_8MMA_AtomIJNSA_10MMA_TraitsINSA_19SM100_MMA_F8F6F4_SSEJSJ_SJ_fSG_SG_NSA_17integral_constantINSA_4UMMA5MajorELSQ_0EEESR_NSO_INSP_7ScaleInELSS_0EEEST_EEEEEENSA_6LayoutISE_NSB_IJNSC_ILi0EEESX_SX_EEEEENSB_IJNSA_10UnderscoreES10_S10_EEEEENS7_6detail27Sm100ImplicitGemmTileTraitsINSA_20SM90_TMA_LOAD_IM2COLENSA_14ComposedLayoutINSA_7SwizzleILi2ELi4ELi3EEENSA_18smem_ptr_flag_bitsILi8EEENSW_INSB_IJNSC_ILi8EEESG_EEENSB_IJSG_SD_EEEEEEEvEENS14_INSA_13SM90_TMA_LOADES1F_vEEEENS_8epilogue10collective18CollectiveEpilogueINS1K_23Sm100TmaWarpSpecializedILi1ELi1ELi32ELb0ELb0EEEJSI_NSB_IJNSW_ISG_SD_EES1P_EEESJ_NSB_IJNSB_IJllllEEESD_SX_EEESJ_S1S_NS1K_6fusion15FusionCallbacksIS1O_NS1T_17LinearCombinationISJ_fSJ_fLNS_15FloatRoundStyleE2EEESI_S1Q_JEEENSA_5SM1004TMEM4LOAD26SM100_TMEM_LOAD_16dp32b32xES15_S1F_NSA_39AutoVectorizingCopyWithAssumedAlignmentILi128EEENSA_21SM90_TMA_STORE_IM2COLES1F_S24_S24_EEEvvEEEEvNT_6ParamsE --------------------------
	.section	.nv.constant0._ZN7cutlass13device_kernelINS_4conv6kernel13ConvUniversalINS1_16ConvProblemShapeILNS1_8OperatorE0ELi3EEENS1_10collective14CollectiveConvINS1_47MainloopSm100TmaUmmaWarpSpecializedImplicitGemmILS5_0ELi27ELi3ELi1ELi2EN4cute5tupleIJNSA_1CILi1EEESD_SD_EEEEENSB_IJNSC_ILi64EEESG_NSB_IJSG_EEEEEENS_12float_e4m3_tESJ_NSA_8TiledMMAINSA_8MMA_AtomIJNSA_10MMA_TraitsINSA_19SM100_MMA_F8F6F4_SSEJSJ_SJ_fSG_SG_NSA_17integral_constantINSA_4UMMA5MajorELSQ_0EEESR_NSO_INSP_7ScaleInELSS_0EEEST_EEEEEENSA_6LayoutISE_NSB_IJNSC_ILi0EEESX_SX_EEEEENSB_IJNSA_10UnderscoreES10_S10_EEEEENS7_6detail27Sm100ImplicitGemmTileTraitsINSA_20SM90_TMA_LOAD_IM2COLENSA_14ComposedLayoutINSA_7SwizzleILi2ELi4ELi3EEENSA_18smem_ptr_flag_bitsILi8EEENSW_INSB_IJNSC_ILi8EEESG_EEENSB_IJSG_SD_EEEEEEEvEENS14_INSA_13SM90_TMA_LOADES1F_vEEEENS_8epilogue10collective18CollectiveEpilogueINS1K_23Sm100TmaWarpSpecializedILi1ELi1ELi32ELb0ELb0EEEJSI_NSB_IJNSW_ISG_SD_EES1P_EEESJ_NSB_IJNSB_IJllllEEESD_SX_EEESJ_S1S_NS1K_6fusion15FusionCallbacksIS1O_NS1T_17LinearCombinationISJ_fSJ_fLNS_15FloatRoundStyleE2EEESI_S1Q_JEEENSA_5SM1004TMEM4LOAD26SM100_TMEM_LOAD_16dp32b32xES15_S1F_NSA_39AutoVectorizingCopyWithAssumedAlignmentILi128EEENSA_21SM90_TMA_STORE_IM2COLES1F_S24_S24_EEEvvEEEEvNT_6ParamsE,"a",@progbits
	.sectionflags	@""
	.align	4
.nv.constant0._ZN7cutlass13device_kernelINS_4conv6kernel13ConvUniversalINS1_16ConvProblemShapeILNS1_8OperatorE0ELi3EEENS1_10collective14CollectiveConvINS1_47MainloopSm100TmaUmmaWarpSpecializedImplicitGemmILS5_0ELi27ELi3ELi1ELi2EN4cute5tupleIJNSA_1CILi1EEESD_SD_EEEEENSB_IJNSC_ILi64EEESG_NSB_IJSG_EEEEEENS_12float_e4m3_tESJ_NSA_8TiledMMAINSA_8MMA_AtomIJNSA_10MMA_TraitsINSA_19SM100_MMA_F8F6F4_SSEJSJ_SJ_fSG_SG_NSA_17integral_constantINSA_4UMMA5MajorELSQ_0EEESR_NSO_INSP_7ScaleInELSS_0EEEST_EEEEEENSA_6LayoutISE_NSB_IJNSC_ILi0EEESX_SX_EEEEENSB_IJNSA_10UnderscoreES10_S10_EEEEENS7_6detail27Sm100ImplicitGemmTileTraitsINSA_20SM90_TMA_LOAD_IM2COLENSA_14ComposedLayoutINSA_7SwizzleILi2ELi4ELi3EEENSA_18smem_ptr_flag_bitsILi8EEENSW_INSB_IJNSC_ILi8EEESG_EEENSB_IJSG_SD_EEEEEEEvEENS14_INSA_13SM90_TMA_LOADES1F_vEEEENS_8epilogue10collective18CollectiveEpilogueINS1K_23Sm100TmaWarpSpecializedILi1ELi1ELi32ELb0ELb0EEEJSI_NSB_IJNSW_ISG_SD_EES1P_EEESJ_NSB_IJNSB_IJllllEEESD_SX_EEESJ_S1S_NS1K_6fusion15FusionCallbacksIS1O_NS1T_17LinearCombinationISJ_fSJ_fLNS_15FloatRoundStyleE2EEESI_S1Q_JEEENSA_5SM1004TMEM4LOAD26SM100_TMEM_LOAD_16dp32b32xES15_S1F_NSA_39AutoVectorizingCopyWithAssumedAlignmentILi128EEENSA_21SM90_TMA_STORE_IM2COLES1F_S24_S24_EEEvvEEEEvNT_6ParamsE:
	.zero		3200


//--------------------- SYMBOLS --------------------------

	.type		.nv.reservedSmem.offset0,@object
	.size		.nv.reservedSmem.offset0,0x4
	.type		.nv.reservedSmem.cap,@object
	.size		.nv.reservedSmem.cap,0x4
	.type		__assertfail,@function
